// auto-generated by cutlass_sweep.gemm — config: {"arch": "sm_100", "cluster_m": 1, "cluster_n": 1, "dtype": "int8", "dtype_b": "int8", "layout": "nt", "stages": 2, "tile_k": 64, "tile_m": 64, "tile_n": 256}
#include "cutlass/cutlass.h"
#include "cutlass/gemm/collective/collective_builder.hpp"
#include "cutlass/gemm/device/gemm_universal_adapter.h"
#include "cutlass/gemm/kernel/gemm_universal.hpp"
#include "cutlass/epilogue/collective/collective_builder.hpp"

using ElemA = int8_t;
using ElemB = int8_t;
using ElemCD = int8_t;
using Acc  = int32_t;
using TileShape    = cute::Shape<cute::_64, cute::_256, cute::_64>;
using ClusterShape = cute::Shape<cute::_1, cute::_1, cute::_1>;

using CollectiveEpilogue = typename cutlass::epilogue::collective::CollectiveBuilder<
    cutlass::arch::Sm100, cutlass::arch::OpClassTensorOp,
    TileShape, ClusterShape,
    cutlass::epilogue::collective::EpilogueTileAuto,
    Acc, Acc,
    ElemCD, cutlass::layout::RowMajor, 128 / cutlass::sizeof_bits<ElemCD>::value,
    ElemCD, cutlass::layout::RowMajor, 128 / cutlass::sizeof_bits<ElemCD>::value,
    cutlass::epilogue::collective::EpilogueScheduleAuto
  >::CollectiveOp;

using CollectiveMainloop = typename cutlass::gemm::collective::CollectiveBuilder<
    cutlass::arch::Sm100, cutlass::arch::OpClassTensorOp,
    ElemA, cutlass::layout::RowMajor, 128 / cutlass::sizeof_bits<ElemA>::value,
    ElemB, cutlass::layout::ColumnMajor, 128 / cutlass::sizeof_bits<ElemB>::value,
    Acc,
    TileShape, ClusterShape,
    cutlass::gemm::collective::StageCount<2>,
    cutlass::gemm::collective::KernelScheduleAuto
  >::CollectiveOp;

using GemmKernel = cutlass::gemm::kernel::GemmUniversal<
    cute::Shape<int,int,int,int>,
    CollectiveMainloop,
    CollectiveEpilogue
>;
using Gemm = cutlass::gemm::device::GemmUniversalAdapter<GemmKernel>;

// Force the device kernel symbol into the cubin without needing a host main.
auto* _anchor = &cutlass::device_kernel<GemmKernel>;


// ===== COMPILED SASS (sm_100a) =====

	.target	sm_100a

	.elftype	@"ET_EXEC"


//--------------------- .note.nv.tkinfo           --------------------------
	.section	.note.nv.tkinfo,"",@"SHT_NOTE"
	.sectionflags	@"SHF_NOTE_NV_TKINFO"
	.tkinfo
        /*0018*/ 	.word	0x00000002
        /*0030*/ 	.string	""
        /*0030*/ 	.string	"ptxas"
        /*0030*/ 	.string	"Cuda compilation tools, release 13.0, V13.0.88"
        /*0030*/ 	.string	"Build cuda_13.0.r13.0/compiler.36424714_0"
        /*0030*/ 	.string	"-arch sm_100a -m 64 "



//--------------------- .note.nv.cuinfo           --------------------------
	.section	.note.nv.cuinfo,"",@"SHT_NOTE"
	.sectionflags	@"SHF_NOTE_NV_CUINFO"
        /*0018*/ 	.short	0x0002
        /*001a*/ 	.short	0x0064
        /*001c*/ 	.short	0x0082
	.zero		2


//--------------------- .nv.info                  --------------------------
	.section	.nv.info,"",@"SHT_CUDA_INFO"
	.align	4


	//----- nvinfo : EIATTR_REGCOUNT
	.align		4
        /*0000*/ 	.byte	0x04, 0x2f
        /*0002*/ 	.short	(.L_20 - .L_19)
	.align		4
.L_19:
        /*0004*/ 	.word	index@(_ZN7cutlass13device_kernelINS_4gemm6kernel13GemmUniversalIN4cute5tupleIJiiiiEEENS1_10collective13CollectiveMmaINS1_35MainloopSm100TmaUmmaWarpSpecializedILi2ELi2ELi4ENS5_IJNS4_1CILi1EEESB_SB_EEEEENS5_IJNSA_ILi64EEENSA_ILi256EEESE_EEEaNS5_IJlSB_lEEEaSH_NS4_8TiledMMAINS4_8MMA_AtomIJNS4_15SM100_MMA_S8_SSIaaiLi64ELi256ELNS4_4UMMA5MajorE0ELSM_0ELNSL_8SaturateE0EEEEEENS4_6LayoutISC_NS5_IJNSA_ILi0EEESR_SR_EEEEENS5_IJNS4_10UnderscoreESU_SU_EEEEENS4_13SM90_TMA_LOADENS4_14ComposedLayoutINS4_7SwizzleILi2ELi4ELi3EEENS4_18smem_ptr_flag_bitsILi8EEENSQ_INS5_IJNSA_ILi8EEESE_EEENS5_IJSE_SB_EEEEEEEvNS4_8identityESX_S17_vS18_EENS_8epilogue10collective18CollectiveEpilogueINS1A_23Sm100TmaWarpSpecializedILi4ELi2ELi32ELb0ELb0EEEJSG_NS5_IJNSQ_ISE_SB_EES1F_EEEaSH_aSH_NS1A_6fusion15FusionCallbacksIS1E_NS1H_17LinearCombinationIaiaiLNS_15FloatRoundStyleE2EEESG_S1G_JEEENS4_5SM1004TMEM4LOAD26SM100_TMEM_LOAD_16dp32b32xESX_S17_NS4_39AutoVectorizingCopyWithAssumedAlignmentILi128EEENS4_14SM90_TMA_STOREES17_S1S_S1S_EEEvvEEEEvNT_6ParamsE)
        /*0008*/ 	.word	0x0000007a


	//----- nvinfo : EIATTR_FRAME_SIZE
	.align		4
.L_20:
        /*000c*/ 	.byte	0x04, 0x11
        /*000e*/ 	.short	(.L_22 - .L_21)
	.align		4
.L_21:
        /*0010*/ 	.word	index@($__internal_2_$__cuda_sm10x_tcgen05_guardrail_trap_unallocated_columns_being_dealloced)
        /*0014*/ 	.word	0x00000000


	//----- nvinfo : EIATTR_FRAME_SIZE
	.align		4
.L_22:
        /*0018*/ 	.byte	0x04, 0x11
        /*001a*/ 	.short	(.L_24 - .L_23)
	.align		4
.L_23:
        /*001c*/ 	.word	index@($__internal_1_$__cuda_sm10x_tcgen05_guardrail_trap_phase_invalid_during_alloc)
        /*0020*/ 	.word	0x00000000


	//----- nvinfo : EIATTR_FRAME_SIZE
	.align		4
.L_24:
        /*0024*/ 	.byte	0x04, 0x11
        /*0026*/ 	.short	(.L_26 - .L_25)
	.align		4
.L_25:
        /*0028*/ 	.word	index@($__internal_0_$__cuda_sm10x_tcgen05_guardrail_trap_col_being_dealloced_not_returned_by_alloc)
        /*002c*/ 	.word	0x00000000


	//----- nvinfo : EIATTR_FRAME_SIZE
	.align		4
.L_26:
        /*0030*/ 	.byte	0x04, 0x11
        /*0032*/ 	.short	(.L_28 - .L_27)
	.align		4
.L_27:
        /*0034*/ 	.word	index@(_ZN7cutlass13device_kernelINS_4gemm6kernel13GemmUniversalIN4cute5tupleIJiiiiEEENS1_10collective13CollectiveMmaINS1_35MainloopSm100TmaUmmaWarpSpecializedILi2ELi2ELi4ENS5_IJNS4_1CILi1EEESB_SB_EEEEENS5_IJNSA_ILi64EEENSA_ILi256EEESE_EEEaNS5_IJlSB_lEEEaSH_NS4_8TiledMMAINS4_8MMA_AtomIJNS4_15SM100_MMA_S8_SSIaaiLi64ELi256ELNS4_4UMMA5MajorE0ELSM_0ELNSL_8SaturateE0EEEEEENS4_6LayoutISC_NS5_IJNSA_ILi0EEESR_SR_EEEEENS5_IJNS4_10UnderscoreESU_SU_EEEEENS4_13SM90_TMA_LOADENS4_14ComposedLayoutINS4_7SwizzleILi2ELi4ELi3EEENS4_18smem_ptr_flag_bitsILi8EEENSQ_INS5_IJNSA_ILi8EEESE_EEENS5_IJSE_SB_EEEEEEEvNS4_8identityESX_S17_vS18_EENS_8epilogue10collective18CollectiveEpilogueINS1A_23Sm100TmaWarpSpecializedILi4ELi2ELi32ELb0ELb0EEEJSG_NS5_IJNSQ_ISE_SB_EES1F_EEEaSH_aSH_NS1A_6fusion15FusionCallbacksIS1E_NS1H_17LinearCombinationIaiaiLNS_15FloatRoundStyleE2EEESG_S1G_JEEENS4_5SM1004TMEM4LOAD26SM100_TMEM_LOAD_16dp32b32xESX_S17_NS4_39AutoVectorizingCopyWithAssumedAlignmentILi128EEENS4_14SM90_TMA_STOREES17_S1S_S1S_EEEvvEEEEvNT_6ParamsE)
        /*0038*/ 	.word	0x00000000


	//----- nvinfo : EIATTR_MIN_STACK_SIZE
	.align		4
.L_28:
        /*003c*/ 	.byte	0x04, 0x12
        /*003e*/ 	.short	(.L_30 - .L_29)
	.align		4
.L_29:
        /*0040*/ 	.word	index@(_ZN7cutlass13device_kernelINS_4gemm6kernel13GemmUniversalIN4cute5tupleIJiiiiEEENS1_10collective13CollectiveMmaINS1_35MainloopSm100TmaUmmaWarpSpecializedILi2ELi2ELi4ENS5_IJNS4_1CILi1EEESB_SB_EEEEENS5_IJNSA_ILi64EEENSA_ILi256EEESE_EEEaNS5_IJlSB_lEEEaSH_NS4_8TiledMMAINS4_8MMA_AtomIJNS4_15SM100_MMA_S8_SSIaaiLi64ELi256ELNS4_4UMMA5MajorE0ELSM_0ELNSL_8SaturateE0EEEEEENS4_6LayoutISC_NS5_IJNSA_ILi0EEESR_SR_EEEEENS5_IJNS4_10UnderscoreESU_SU_EEEEENS4_13SM90_TMA_LOADENS4_14ComposedLayoutINS4_7SwizzleILi2ELi4ELi3EEENS4_18smem_ptr_flag_bitsILi8EEENSQ_INS5_IJNSA_ILi8EEESE_EEENS5_IJSE_SB_EEEEEEEvNS4_8identityESX_S17_vS18_EENS_8epilogue10collective18CollectiveEpilogueINS1A_23Sm100TmaWarpSpecializedILi4ELi2ELi32ELb0ELb0EEEJSG_NS5_IJNSQ_ISE_SB_EES1F_EEEaSH_aSH_NS1A_6fusion15FusionCallbacksIS1E_NS1H_17LinearCombinationIaiaiLNS_15FloatRoundStyleE2EEESG_S1G_JEEENS4_5SM1004TMEM4LOAD26SM100_TMEM_LOAD_16dp32b32xESX_S17_NS4_39AutoVectorizingCopyWithAssumedAlignmentILi128EEENS4_14SM90_TMA_STOREES17_S1S_S1S_EEEvvEEEEvNT_6ParamsE)
        /*0044*/ 	.word	0x00000000
.L_30:


//--------------------- .nv.compat                --------------------------
	.section	.nv.compat,"",@"SHT_CUDA_COMPAT_INFO"
	.align	4
        /*0000*/ 	.byte	0x02, 0x09, 0x01, 0x00, 0x02, 0x02, 0x03, 0x00, 0x02, 0x05, 0x06, 0x00, 0x03, 0x07, 0x01, 0x01
        /*0010*/ 	.byte	0x02, 0x03, 0x01, 0x00, 0x02, 0x06, 0x01, 0x00, 0x04, 0x0b, 0x08, 0x00, 0x01, 0x00, 0x00, 0x00
        /*0020*/ 	.byte	0x00, 0x00, 0x00, 0x00


//--------------------- .nv.info._ZN7cutlass13device_kernelINS_4gemm6kernel13GemmUniversalIN4cute5tupleIJiiiiEEENS1_10collective13CollectiveMmaINS1_35MainloopSm100TmaUmmaWarpSpecializedILi2ELi2ELi4ENS5_IJNS4_1CILi1EEESB_SB_EEEEENS5_IJNSA_ILi64EEENSA_ILi256EEESE_EEEaNS5_IJlSB_lEEEaSH_NS4_8TiledMMAINS4_8MMA_AtomIJNS4_15SM100_MMA_S8_SSIaaiLi64ELi256ELNS4_4UMMA5MajorE0ELSM_0ELNSL_8SaturateE0EEEEEENS4_6LayoutISC_NS5_IJNSA_ILi0EEESR_SR_EEEEENS5_IJNS4_10UnderscoreESU_SU_EEEEENS4_13SM90_TMA_LOADENS4_14ComposedLayoutINS4_7SwizzleILi2ELi4ELi3EEENS4_18smem_ptr_flag_bitsILi8EEENSQ_INS5_IJNSA_ILi8EEESE_EEENS5_IJSE_SB_EEEEEEEvNS4_8identityESX_S17_vS18_EENS_8epilogue10collective18CollectiveEpilogueINS1A_23Sm100TmaWarpSpecializedILi4ELi2ELi32ELb0ELb0EEEJSG_NS5_IJNSQ_ISE_SB_EES1F_EEEaSH_aSH_NS1A_6fusion15FusionCallbacksIS1E_NS1H_17LinearCombinationIaiaiLNS_15FloatRoundStyleE2EEESG_S1G_JEEENS4_5SM1004TMEM4LOAD26SM100_TMEM_LOAD_16dp32b32xESX_S17_NS4_39AutoVectorizingCopyWithAssumedAlignmentILi128EEENS4_14SM90_TMA_STOREES17_S1S_S1S_EEEvvEEEEvNT_6ParamsE --------------------------
	.section	.nv.info._ZN7cutlass13device_kernelINS_4gemm6kernel13GemmUniversalIN4cute5tupleIJiiiiEEENS1_10collective13CollectiveMmaINS1_35MainloopSm100TmaUmmaWarpSpecializedILi2ELi2ELi4ENS5_IJNS4_1CILi1EEESB_SB_EEEEENS5_IJNSA_ILi64EEENSA_ILi256EEESE_EEEaNS5_IJlSB_lEEEaSH_NS4_8TiledMMAINS4_8MMA_AtomIJNS4_15SM100_MMA_S8_SSIaaiLi64ELi256ELNS4_4UMMA5MajorE0ELSM_0ELNSL_8SaturateE0EEEEEENS4_6LayoutISC_NS5_IJNSA_ILi0EEESR_SR_EEEEENS5_IJNS4_10UnderscoreESU_SU_EEEEENS4_13SM90_TMA_LOADENS4_14ComposedLayoutINS4_7SwizzleILi2ELi4ELi3EEENS4_18smem_ptr_flag_bitsILi8EEENSQ_INS5_IJNSA_ILi8EEESE_EEENS5_IJSE_SB_EEEEEEEvNS4_8identityESX_S17_vS18_EENS_8epilogue10collective18CollectiveEpilogueINS1A_23Sm100TmaWarpSpecializedILi4ELi2ELi32ELb0ELb0EEEJSG_NS5_IJNSQ_ISE_SB_EES1F_EEEaSH_aSH_NS1A_6fusion15FusionCallbacksIS1E_NS1H_17LinearCombinationIaiaiLNS_15FloatRoundStyleE2EEESG_S1G_JEEENS4_5SM1004TMEM4LOAD26SM100_TMEM_LOAD_16dp32b32xESX_S17_NS4_39AutoVectorizingCopyWithAssumedAlignmentILi128EEENS4_14SM90_TMA_STOREES17_S1S_S1S_EEEvvEEEEvNT_6ParamsE,"",@"SHT_CUDA_INFO"
	.sectionflags	@""
	.align	4


	//----- nvinfo : EIATTR_CUDA_API_VERSION
	.align		4
        /*0000*/ 	.byte	0x04, 0x37
        /*0002*/ 	.short	(.L_32 - .L_31)
.L_31:
        /*0004*/ 	.word	0x00000082


	//----- nvinfo : EIATTR_KPARAM_INFO
	.align		4
.L_32:
        /*0008*/ 	.byte	0x04, 0x17
        /*000a*/ 	.short	(.L_34 - .L_33)
.L_33:
        /*000c*/ 	.word	0x00000000
        /*0010*/ 	.short	0x0000
        /*0012*/ 	.short	0x0000
        /*0014*/ 	.byte	0x00, 0xf0, 0x01, 0x20


	//----- nvinfo : EIATTR_AT_ENTRY_FRAGMENTS
	.align		4
.L_34:
        /*0018*/ 	.byte	0x04, 0x4f
        /*001a*/ 	.short	(.L_36 - .L_35)


	//   ....[0]....
.L_35:
        /*001c*/ 	.word	0x00000006


	//----- nvinfo : EIATTR_RESERVED_SMEM_USED
	.align		4
.L_36:
        /*0020*/ 	.byte	0x01, 0x41
	.zero		2


	//----- nvinfo : EIATTR_SPARSE_MMA_MASK
	.align		4
        /*0024*/ 	.byte	0x03, 0x50
        /*0026*/ 	.short	0x0000


	//----- nvinfo : EIATTR_TCGEN05_1CTA_USED
	.align		4
        /*0028*/ 	.byte	0x01, 0x51
	.zero		2


	//----- nvinfo : EIATTR_MAXREG_COUNT
	.align		4
        /*002c*/ 	.byte	0x03, 0x1b
        /*002e*/ 	.short	0x00ff


	//----- nvinfo : EIATTR_NUM_BARRIERS
	.align		4
        /*0030*/ 	.byte	0x02, 0x4c
        /*0032*/ 	.byte	0x07
	.zero		1


	//----- nvinfo : EIATTR_EXTERNS
	.align		4
        /*0034*/ 	.byte	0x04, 0x0f
        /*0036*/ 	.short	(.L_38 - .L_37)


	//   ....[0]....
	.align		4
.L_37:
        /*0038*/ 	.word	index@(__assertfail)


	//----- nvinfo : EIATTR_MERCURY_ISA_VERSION
	.align		4
.L_38:
        /*003c*/ 	.byte	0x03, 0x5f
        /*003e*/ 	.short	0x0101


	//----- nvinfo : EIATTR_INT_WARP_WIDE_INSTR_OFFSETS
	.align		4
        /*0040*/ 	.byte	0x04, 0x31
        /*0042*/ 	.short	(.L_40 - .L_39)


	//   ....[0]....
.L_39:
        /*0044*/ 	.word	0x00001da0


	//   ....[1]....
        /*0048*/ 	.word	0x00003650


	//   ....[2]....
        /*004c*/ 	.word	0x00003670


	//   ....[3]....
        /*0050*/ 	.word	0x000036a0


	//   ....[4]....
        /*0054*/ 	.word	0x00003fe0


	//   ....[5]....
        /*0058*/ 	.word	0x00004050


	//   ....[6]....
        /*005c*/ 	.word	0x00004130


	//   ....[7]....
        /*0060*/ 	.word	0x000041b0


	//   ....[8]....
        /*0064*/ 	.word	0x000042c0


	//   ....[9]....
        /*0068*/ 	.word	0x00004350


	//   ....[10]....
        /*006c*/ 	.word	0x00004530


	//   ....[11]....
        /*0070*/ 	.word	0x00004690


	//----- nvinfo : EIATTR_COOP_GROUP_MASK_REGIDS
	.align		4
.L_40:
        /*0074*/ 	.byte	0x04, 0x29
        /*0076*/ 	.short	(.L_42 - .L_41)


	//   ....[0]....
.L_41:
        /*0078*/ 	.word	0xffffffff


	//   ....[1]....
        /*007c*/ 	.word	0xffffffff


	//   ....[2]....
        /*0080*/ 	.word	0xffffffff


	//   ....[3]....
        /*0084*/ 	.word	0xffffffff


	//   ....[4]....
        /*0088*/ 	.word	0xffffffff


	//   ....[5]....
        /*008c*/ 	.word	0xffffffff


	//   ....[6]....
        /*0090*/ 	.word	0xffffffff


	//   ....[7]....
        /*0094*/ 	.word	0xffffffff


	//   ....[8]....
        /*0098*/ 	.word	0xffffffff


	//   ....[9]....
        /*009c*/ 	.word	0xffffffff


	//   ....[10]....
        /*00a0*/ 	.word	0xffffffff


	//   ....[11]....
        /*00a4*/ 	.word	0xffffffff


	//   ....[12]....
        /*00a8*/ 	.word	0xffffffff


	//----- nvinfo : EIATTR_COOP_GROUP_INSTR_OFFSETS
	.align		4
.L_42:
        /*00ac*/ 	.byte	0x04, 0x28
        /*00ae*/ 	.short	(.L_44 - .L_43)


	//   ....[0]....
.L_43:
        /*00b0*/ 	.word	0x00000090


	//   ....[1]....
        /*00b4*/ 	.word	0x000004d0


	//   ....[2]....
        /*00b8*/ 	.word	0x00000600


	//   ....[3]....
        /*00bc*/ 	.word	0x000007a0


	//   ....[4]....
        /*00c0*/ 	.word	0x000008a0


	//   ....[5]....
        /*00c4*/ 	.word	0x00000a10


	//   ....[6]....
        /*00c8*/ 	.word	0x00000bb0


	//   ....[7]....
        /*00cc*/ 	.word	0x00001c80


	//   ....[8]....
        /*00d0*/ 	.word	0x00002940


	//   ....[9]....
        /*00d4*/ 	.word	0x00002b50


	//   ....[10]....
        /*00d8*/ 	.word	0x00002b80


	//   ....[11]....
        /*00dc*/ 	.word	0x00003530


	//   ....[12]....
        /*00e0*/ 	.word	0x00003760


	//----- nvinfo : EIATTR_VRC_CTA_INIT_COUNT
	.align		4
.L_44:
        /*00e4*/ 	.byte	0x02, 0x4a
        /*00e6*/ 	.byte	0x80
	.zero		1


	//----- nvinfo : EIATTR_SYSCALL_OFFSETS
	.align		4
        /*00e8*/ 	.byte	0x04, 0x46
        /*00ea*/ 	.short	(.L_46 - .L_45)


	//   ....[0]....
.L_45:
        /*00ec*/ 	.word	0x00005120


	//   ....[1]....
        /*00f0*/ 	.word	0x00005260


	//   ....[2]....
        /*00f4*/ 	.word	0x00005a60


	//   ....[3]....
        /*00f8*/ 	.word	0x00006810


	//   ....[4]....
        /*00fc*/ 	.word	0x00007550


	//   ....[5]....
        /*0100*/ 	.word	0x000082c0


	//----- nvinfo : EIATTR_MBARRIER_INSTR_OFFSETS
	.align		4
.L_46:
        /*0104*/ 	.byte	0x04, 0x39
        /*0106*/ 	.short	(.L_48 - .L_47)


	//   ....[0]....
.L_47:
        /*0108*/ 	.word	0x000005b0
        /*010c*/ 	.word	0x000000ff
        /*0110*/ 	.word	0x00000000
        /*0114*/ 	.short	0x0100
        /*0116*/ 	.byte	0x05
	.zero		1


	//   ....[1]....
        /*0118*/ 	.word	0x000005c0
        /*011c*/ 	.word	0x000000ff
        /*0120*/ 	.word	0x00000010
        /*0124*/ 	.short	0x0100
        /*0126*/ 	.byte	0x05
	.zero		1


	//   ....[2]....
        /*0128*/ 	.word	0x000005d0
        /*012c*/ 	.word	0x000000ff
        /*0130*/ 	.word	0x00000008
        /*0134*/ 	.short	0x0100
        /*0136*/ 	.byte	0x05
	.zero		1


	//   ....[3]....
        /*0138*/ 	.word	0x000005e0
        /*013c*/ 	.word	0x000000ff
        /*0140*/ 	.word	0x00000018
        /*0144*/ 	.short	0x0100
        /*0146*/ 	.byte	0x05
	.zero		1


	//   ....[4]....
        /*0148*/ 	.word	0x00000710
        /*014c*/ 	.word	0x000000ff
        /*0150*/ 	.word	0x00000020
        /*0154*/ 	.short	0x0100
        /*0156*/ 	.byte	0x07
	.zero		1


	//   ....[5]....
        /*0158*/ 	.word	0x00000720
        /*015c*/ 	.word	0x000000ff
        /*0160*/ 	.word	0x00000040
        /*0164*/ 	.short	0x0100
        /*0166*/ 	.byte	0x07
	.zero		1


	//   ....[6]....
        /*0168*/ 	.word	0x00000730
        /*016c*/ 	.word	0x000000ff
        /*0170*/ 	.word	0x00000028
        /*0174*/ 	.short	0x0100
        /*0176*/ 	.byte	0x07
	.zero		1


	//   ....[7]....
        /*0178*/ 	.word	0x00000740
        /*017c*/ 	.word	0x000000ff
        /*0180*/ 	.word	0x00000048
        /*0184*/ 	.short	0x0100
        /*0186*/ 	.byte	0x07
	.zero		1


	//   ....[8]....
        /*0188*/ 	.word	0x00000750
        /*018c*/ 	.word	0x000000ff
        /*0190*/ 	.word	0x00000030
        /*0194*/ 	.short	0x0100
        /*0196*/ 	.byte	0x07
	.zero		1


	//   ....[9]....
        /*0198*/ 	.word	0x00000760
        /*019c*/ 	.word	0x000000ff
        /*01a0*/ 	.word	0x00000050
        /*01a4*/ 	.short	0x0100
        /*01a6*/ 	.byte	0x07
	.zero		1


	//   ....[10]....
        /*01a8*/ 	.word	0x00000770
        /*01ac*/ 	.word	0x000000ff
        /*01b0*/ 	.word	0x00000038
        /*01b4*/ 	.short	0x0100
        /*01b6*/ 	.byte	0x07
	.zero		1


	//   ....[11]....
        /*01b8*/ 	.word	0x00000780
        /*01bc*/ 	.word	0x000000ff
        /*01c0*/ 	.word	0x00000058
        /*01c4*/ 	.short	0x0100
        /*01c6*/ 	.byte	0x07
	.zero		1


	//   ....[12]....
        /*01c8*/ 	.word	0x00000870
        /*01cc*/ 	.word	0x000000ff
        /*01d0*/ 	.word	0x00000060
        /*01d4*/ 	.short	0x0100
        /*01d6*/ 	.byte	0x05
	.zero		1


	//   ....[13]....
        /*01d8*/ 	.word	0x00000880
        /*01dc*/ 	.word	0x000000ff
        /*01e0*/ 	.word	0x00000068
        /*01e4*/ 	.short	0x0100
        /*01e6*/ 	.byte	0x05
	.zero		1


	//   ....[14]....
        /*01e8*/ 	.word	0x000009c0
        /*01ec*/ 	.word	0x000000ff
        /*01f0*/ 	.word	0x00000070
        /*01f4*/ 	.short	0x0100
        /*01f6*/ 	.byte	0x05
	.zero		1


	//   ....[15]....
        /*01f8*/ 	.word	0x000009d0
        /*01fc*/ 	.word	0x000000ff
        /*0200*/ 	.word	0x00000080
        /*0204*/ 	.short	0x0100
        /*0206*/ 	.byte	0x05
	.zero		1


	//   ....[16]....
        /*0208*/ 	.word	0x000009e0
        /*020c*/ 	.word	0x000000ff
        /*0210*/ 	.word	0x00000078
        /*0214*/ 	.short	0x0100
        /*0216*/ 	.byte	0x05
	.zero		1


	//   ....[17]....
        /*0218*/ 	.word	0x000009f0
        /*021c*/ 	.word	0x000000ff
        /*0220*/ 	.word	0x00000088
        /*0224*/ 	.short	0x0100
        /*0226*/ 	.byte	0x05
	.zero		1


	//   ....[18]....
        /*0228*/ 	.word	0x00000b20
        /*022c*/ 	.word	0x000000ff
        /*0230*/ 	.word	0x00000090
        /*0234*/ 	.short	0x0100
        /*0236*/ 	.byte	0x07
	.zero		1


	//   ....[19]....
        /*0238*/ 	.word	0x00000b30
        /*023c*/ 	.word	0x000000ff
        /*0240*/ 	.word	0x000000b0
        /*0244*/ 	.short	0x0100
        /*0246*/ 	.byte	0x07
	.zero		1


	//   ....[20]....
        /*0248*/ 	.word	0x00000b40
        /*024c*/ 	.word	0x000000ff
        /*0250*/ 	.word	0x00000098
        /*0254*/ 	.short	0x0100
        /*0256*/ 	.byte	0x07
	.zero		1


	//   ....[21]....
        /*0258*/ 	.word	0x00000b50
        /*025c*/ 	.word	0x000000ff
        /*0260*/ 	.word	0x000000b8
        /*0264*/ 	.short	0x0100
        /*0266*/ 	.byte	0x07
	.zero		1


	//   ....[22]....
        /*0268*/ 	.word	0x00000b60
        /*026c*/ 	.word	0x000000ff
        /*0270*/ 	.word	0x000000a0
        /*0274*/ 	.short	0x0100
        /*0276*/ 	.byte	0x07
	.zero		1


	//   ....[23]....
        /*0278*/ 	.word	0x00000b70
        /*027c*/ 	.word	0x000000ff
        /*0280*/ 	.word	0x000000c0
        /*0284*/ 	.short	0x0100
        /*0286*/ 	.byte	0x07
	.zero		1


	//   ....[24]....
        /*0288*/ 	.word	0x00000b80
        /*028c*/ 	.word	0x000000ff
        /*0290*/ 	.word	0x000000a8
        /*0294*/ 	.short	0x0100
        /*0296*/ 	.byte	0x07
	.zero		1


	//   ....[25]....
        /*0298*/ 	.word	0x00000b90
        /*029c*/ 	.word	0x000000ff
        /*02a0*/ 	.word	0x000000c8
        /*02a4*/ 	.short	0x0100
        /*02a6*/ 	.byte	0x07
	.zero		1


	//   ....[26]....
        /*02a8*/ 	.word	0x00000c80
        /*02ac*/ 	.word	0x000000ff
        /*02b0*/ 	.word	0x000000d0
        /*02b4*/ 	.short	0x0100
        /*02b6*/ 	.byte	0x05
	.zero		1


	//   ....[27]....
        /*02b8*/ 	.word	0x00000c90
        /*02bc*/ 	.word	0x000000ff
        /*02c0*/ 	.word	0x000000e0
        /*02c4*/ 	.short	0x0100
        /*02c6*/ 	.byte	0x05
	.zero		1


	//   ....[28]....
        /*02c8*/ 	.word	0x00000ca0
        /*02cc*/ 	.word	0x000000ff
        /*02d0*/ 	.word	0x000000d8
        /*02d4*/ 	.short	0x0100
        /*02d6*/ 	.byte	0x05
	.zero		1


	//   ....[29]....
        /*02d8*/ 	.word	0x00000cb0
        /*02dc*/ 	.word	0x000000ff
        /*02e0*/ 	.word	0x000000e8
        /*02e4*/ 	.short	0x0100
        /*02e6*/ 	.byte	0x05
	.zero		1


	//   ....[30]....
        /*02e8*/ 	.word	0x00001580
        /*02ec*/ 	.word	0x00000003
        /*02f0*/ 	.word	0x000000e0
        /*02f4*/ 	.short	0x010a
        /*02f6*/ 	.byte	0xff
	.zero		1


	//   ....[31]....
        /*02f8*/ 	.word	0x000015b0
        /*02fc*/ 	.word	0x00000003
        /*0300*/ 	.word	0x000000d0
        /*0304*/ 	.short	0x0101
        /*0306*/ 	.byte	0xff
	.zero		1


	//   ....[32]....
        /*0308*/ 	.word	0x00001680
        /*030c*/ 	.word	0x000000ff
        /*0310*/ 	.word	0x00000010
        /*0314*/ 	.short	0x010a
        /*0316*/ 	.byte	0x08
	.zero		1


	//   ....[33]....
        /*0318*/ 	.word	0x00001720
        /*031c*/ 	.word	0x000000ff
        /*0320*/ 	.word	0x00000010
        /*0324*/ 	.short	0x010a
        /*0326*/ 	.byte	0x21
	.zero		1


	//   ....[34]....
        /*0328*/ 	.word	0x00001870
        /*032c*/ 	.word	0x000000ff
        /*0330*/ 	.word	0x00000010
        /*0334*/ 	.short	0x010a
        /*0336*/ 	.byte	0x08
	.zero		1


	//   ....[35]....
        /*0338*/ 	.word	0x00001980
        /*033c*/ 	.word	0x000000ff
        /*0340*/ 	.word	0x00000068
        /*0344*/ 	.short	0x0101
        /*0346*/ 	.byte	0x04
	.zero		1


	//   ....[36]....
        /*0348*/ 	.word	0x000019a0
        /*034c*/ 	.word	0x000000ff
        /*0350*/ 	.word	0x00000010
        /*0354*/ 	.short	0x010a
        /*0356*/ 	.byte	0x08
	.zero		1


	//   ....[37]....
        /*0358*/ 	.word	0x00001a20
        /*035c*/ 	.word	0x000000ff
        /*0360*/ 	.word	0x00000010
        /*0364*/ 	.short	0x010a
        /*0366*/ 	.byte	0x11
	.zero		1


	//   ....[38]....
        /*0368*/ 	.word	0x00001b70
        /*036c*/ 	.word	0x000000ff
        /*0370*/ 	.word	0x00000010
        /*0374*/ 	.short	0x010a
        /*0376*/ 	.byte	0x08
	.zero		1


	//   ....[39]....
        /*0378*/ 	.word	0x00001cb0
        /*037c*/ 	.word	0x00000002
        /*0380*/ 	.word	0x00000070
        /*0384*/ 	.short	0x010a
        /*0386*/ 	.byte	0xff
	.zero		1


	//   ....[40]....
        /*0388*/ 	.word	0x00001d70
        /*038c*/ 	.word	0x00000002
        /*0390*/ 	.word	0x00000000
        /*0394*/ 	.short	0x0101
        /*0396*/ 	.byte	0xff
	.zero		1


	//   ....[41]....
        /*0398*/ 	.word	0x000022d0
        /*039c*/ 	.word	0x000000ff
        /*03a0*/ 	.word	0x00000000
        /*03a4*/ 	.short	0x010a
        /*03a6*/ 	.byte	0x04
	.zero		1


	//   ....[42]....
        /*03a8*/ 	.word	0x00002370
        /*03ac*/ 	.word	0x00000000
        /*03b0*/ 	.word	0x00000000
        /*03b4*/ 	.short	0x010a
        /*03b6*/ 	.byte	0xff
	.zero		1


	//   ....[43]....
        /*03b8*/ 	.word	0x00002490
        /*03bc*/ 	.word	0x00000000
        /*03c0*/ 	.word	0x000000d0
        /*03c4*/ 	.short	0x010a
        /*03c6*/ 	.byte	0xff
	.zero		1


	//   ....[44]....
        /*03c8*/ 	.word	0x000024f0
        /*03cc*/ 	.word	0x00000004
        /*03d0*/ 	.word	0x00000000
        /*03d4*/ 	.short	0x0101
        /*03d6*/ 	.byte	0xff
	.zero		1


	//   ....[45]....
        /*03d8*/ 	.word	0x00002510
        /*03dc*/ 	.word	0x000000ff
        /*03e0*/ 	.word	0x00000080
        /*03e4*/ 	.short	0x010a
        /*03e6*/ 	.byte	0x05
	.zero		1


	//   ....[46]....
        /*03e8*/ 	.word	0x00002630
        /*03ec*/ 	.word	0x00000000
        /*03f0*/ 	.word	0x00000070
        /*03f4*/ 	.short	0x010a
        /*03f6*/ 	.byte	0xff
	.zero		1


	//   ....[47]....
        /*03f8*/ 	.word	0x00002740
        /*03fc*/ 	.word	0x00000000
        /*0400*/ 	.word	0x00000000
        /*0404*/ 	.short	0x0101
        /*0406*/ 	.byte	0xff
	.zero		1


	//   ....[48]....
        /*0408*/ 	.word	0x000027d0
        /*040c*/ 	.word	0x000000ff
        /*0410*/ 	.word	0x00000080
        /*0414*/ 	.short	0x0106
        /*0416*/ 	.byte	0x05
	.zero		1


	//   ....[49]....
        /*0418*/ 	.word	0x000027f0
        /*041c*/ 	.word	0x000000ff
        /*0420*/ 	.word	0x00000080
        /*0424*/ 	.short	0x010a
        /*0426*/ 	.byte	0x05
	.zero		1


	//   ....[50]....
        /*0428*/ 	.word	0x00002880
        /*042c*/ 	.word	0x000000ff
        /*0430*/ 	.word	0x00000080
        /*0434*/ 	.short	0x0106
        /*0436*/ 	.byte	0x04
	.zero		1


	//   ....[51]....
        /*0438*/ 	.word	0x000028c0
        /*043c*/ 	.word	0x00000000
        /*0440*/ 	.word	0x00000080
        /*0444*/ 	.short	0x010a
        /*0446*/ 	.byte	0xff
	.zero		1


	//   ....[52]....
        /*0448*/ 	.word	0x00002dc0
        /*044c*/ 	.word	0x00000000
        /*0450*/ 	.word	0x00000070
        /*0454*/ 	.short	0x010a
        /*0456*/ 	.byte	0xff
	.zero		1


	//   ....[53]....
        /*0458*/ 	.word	0x00002ec0
        /*045c*/ 	.word	0x00000003
        /*0460*/ 	.word	0x00000000
        /*0464*/ 	.short	0x0101
        /*0466*/ 	.byte	0xff
	.zero		1


	//   ....[54]....
        /*0468*/ 	.word	0x00002ed0
        /*046c*/ 	.word	0x000000ff
        /*0470*/ 	.word	0x00000000
        /*0474*/ 	.short	0x010a
        /*0476*/ 	.byte	0x04
	.zero		1


	//   ....[55]....
        /*0478*/ 	.word	0x00002f50
        /*047c*/ 	.word	0x000000ff
        /*0480*/ 	.word	0x000000b0
        /*0484*/ 	.short	0x010a
        /*0486*/ 	.byte	0x08
	.zero		1


	//   ....[56]....
        /*0488*/ 	.word	0x00003030
        /*048c*/ 	.word	0x000000ff
        /*0490*/ 	.word	0x00000000
        /*0494*/ 	.short	0x010a
        /*0496*/ 	.byte	0x07
	.zero		1


	//   ....[57]....
        /*0498*/ 	.word	0x00003170
        /*049c*/ 	.word	0x000000ff
        /*04a0*/ 	.word	0x00000000
        /*04a4*/ 	.short	0x010a
        /*04a6*/ 	.byte	0x04
	.zero		1


	//   ....[58]....
        /*04a8*/ 	.word	0x00003360
        /*04ac*/ 	.word	0x000000ff
        /*04b0*/ 	.word	0x00000000
        /*04b4*/ 	.short	0x010a
        /*04b6*/ 	.byte	0x05
	.zero		1


	//   ....[59]....
        /*04b8*/ 	.word	0x000033f0
        /*04bc*/ 	.word	0x000000ff
        /*04c0*/ 	.word	0x00000000
        /*04c4*/ 	.short	0x010a
        /*04c6*/ 	.byte	0x05
	.zero		1


	//   ....[60]....
        /*04c8*/ 	.word	0x00003480
        /*04cc*/ 	.word	0x000000ff
        /*04d0*/ 	.word	0x00000000
        /*04d4*/ 	.short	0x010a
        /*04d6*/ 	.byte	0x05
	.zero		1


	//   ....[61]....
        /*04d8*/ 	.word	0x00003510
        /*04dc*/ 	.word	0x000000ff
        /*04e0*/ 	.word	0x00000000
        /*04e4*/ 	.short	0x010a
        /*04e6*/ 	.byte	0x07
	.zero		1


	//   ....[62]....
        /*04e8*/ 	.word	0x00003990
        /*04ec*/ 	.word	0x00000000
        /*04f0*/ 	.word	0x00000070
        /*04f4*/ 	.short	0x010a
        /*04f6*/ 	.byte	0xff
	.zero		1


	//   ....[63]....
        /*04f8*/ 	.word	0x00003a50
        /*04fc*/ 	.word	0x00000000
        /*0500*/ 	.word	0x00000000
        /*0504*/ 	.short	0x0101
        /*0506*/ 	.byte	0xff
	.zero		1


	//   ....[64]....
        /*0508*/ 	.word	0x00003d70
        /*050c*/ 	.word	0x000000ff
        /*0510*/ 	.word	0x00000068
        /*0514*/ 	.short	0x010a
        /*0516*/ 	.byte	0x07
	.zero		1


	//   ....[65]....
        /*0518*/ 	.word	0x00003f60
        /*051c*/ 	.word	0x000000ff
        /*0520*/ 	.word	0x00000040
        /*0524*/ 	.short	0x010a
        /*0526*/ 	.byte	0x07
	.zero		1


	//   ....[66]....
        /*0528*/ 	.word	0x000040d0
        /*052c*/ 	.word	0x000000ff
        /*0530*/ 	.word	0x00000020
        /*0534*/ 	.short	0x010b
        /*0536*/ 	.byte	0x07
	.zero		1


	//   ....[67]....
        /*0538*/ 	.word	0x000040e0
        /*053c*/ 	.word	0x000000ff
        /*0540*/ 	.word	0x00000000
        /*0544*/ 	.short	0x0101
        /*0546*/ 	.byte	0x08
	.zero		1


	//   ....[68]....
        /*0548*/ 	.word	0x00004100
        /*054c*/ 	.word	0x000000ff
        /*0550*/ 	.word	0x00000048
        /*0554*/ 	.short	0x010a
        /*0556*/ 	.byte	0x07
	.zero		1


	//   ....[69]....
        /*0558*/ 	.word	0x00004260
        /*055c*/ 	.word	0x000000ff
        /*0560*/ 	.word	0x00000028
        /*0564*/ 	.short	0x010b
        /*0566*/ 	.byte	0x07
	.zero		1


	//   ....[70]....
        /*0568*/ 	.word	0x00004270
        /*056c*/ 	.word	0x000000ff
        /*0570*/ 	.word	0x00000000
        /*0574*/ 	.short	0x0101
        /*0576*/ 	.byte	0x08
	.zero		1


	//   ....[71]....
        /*0578*/ 	.word	0x00004280
        /*057c*/ 	.word	0x000000ff
        /*0580*/ 	.word	0x00000050
        /*0584*/ 	.short	0x010a
        /*0586*/ 	.byte	0x07
	.zero		1


	//   ....[72]....
        /*0588*/ 	.word	0x00004420
        /*058c*/ 	.word	0x000000ff
        /*0590*/ 	.word	0x00000030
        /*0594*/ 	.short	0x010b
        /*0596*/ 	.byte	0x07
	.zero		1


	//   ....[73]....
        /*0598*/ 	.word	0x00004490
        /*059c*/ 	.word	0x000000ff
        /*05a0*/ 	.word	0x00000000
        /*05a4*/ 	.short	0x0101
        /*05a6*/ 	.byte	0x08
	.zero		1


	//   ....[74]....
        /*05a8*/ 	.word	0x000044c0
        /*05ac*/ 	.word	0x000000ff
        /*05b0*/ 	.word	0x00000058
        /*05b4*/ 	.short	0x010a
        /*05b6*/ 	.byte	0x07
	.zero		1


	//   ....[75]....
        /*05b8*/ 	.word	0x000046d0
        /*05bc*/ 	.word	0x000000ff
        /*05c0*/ 	.word	0x00000038
        /*05c4*/ 	.short	0x010b
        /*05c6*/ 	.byte	0x07
	.zero		1


	//   ....[76]....
        /*05c8*/ 	.word	0x000046f0
        /*05cc*/ 	.word	0x000000ff
        /*05d0*/ 	.word	0x00000000
        /*05d4*/ 	.short	0x0101
        /*05d6*/ 	.byte	0x0d
	.zero		1


	//   ....[77]....
        /*05d8*/ 	.word	0x00004720
        /*05dc*/ 	.word	0x000000ff
        /*05e0*/ 	.word	0x00000040
        /*05e4*/ 	.short	0x010a
        /*05e6*/ 	.byte	0x07
	.zero		1


	//   ....[78]....
        /*05e8*/ 	.word	0x00004740
        /*05ec*/ 	.word	0x000000ff
        /*05f0*/ 	.word	0x00000048
        /*05f4*/ 	.short	0x010a
        /*05f6*/ 	.byte	0x07
	.zero		1


	//   ....[79]....
        /*05f8*/ 	.word	0x00004760
        /*05fc*/ 	.word	0x000000ff
        /*0600*/ 	.word	0x00000050
        /*0604*/ 	.short	0x010a
        /*0606*/ 	.byte	0x07
	.zero		1


	//   ....[80]....
        /*0608*/ 	.word	0x000047a0
        /*060c*/ 	.word	0x00000000
        /*0610*/ 	.word	0x00000058
        /*0614*/ 	.short	0x010a
        /*0616*/ 	.byte	0xff
	.zero		1


	//   ....[81]....
        /*0618*/ 	.word	0x00004af0
        /*061c*/ 	.word	0x00000000
        /*0620*/ 	.word	0x00000070
        /*0624*/ 	.short	0x010a
        /*0626*/ 	.byte	0xff
	.zero		1


	//   ....[82]....
        /*0628*/ 	.word	0x00004c00
        /*062c*/ 	.word	0x00000000
        /*0630*/ 	.word	0x00000000
        /*0634*/ 	.short	0x0101
        /*0636*/ 	.byte	0xff
	.zero		1


	//   ....[83]....
        /*0638*/ 	.word	0x00005650
        /*063c*/ 	.word	0x00000000
        /*0640*/ 	.word	0x00000020
        /*0644*/ 	.short	0x010a
        /*0646*/ 	.byte	0xff
	.zero		1


	//   ....[84]....
        /*0648*/ 	.word	0x000056c0
        /*064c*/ 	.word	0x0000006c
        /*0650*/ 	.word	0x00000090
        /*0654*/ 	.short	0x010a
        /*0656*/ 	.byte	0xff
	.zero		1


	//   ....[85]....
        /*0658*/ 	.word	0x000057a0
        /*065c*/ 	.word	0x00000000
        /*0660*/ 	.word	0x00000020
        /*0664*/ 	.short	0x010a
        /*0666*/ 	.byte	0xff
	.zero		1


	//   ....[86]....
        /*0668*/ 	.word	0x000058c0
        /*066c*/ 	.word	0x00000000
        /*0670*/ 	.word	0x00000000
        /*0674*/ 	.short	0x0101
        /*0676*/ 	.byte	0xff
	.zero		1


	//   ....[87]....
        /*0678*/ 	.word	0x00005940
        /*067c*/ 	.word	0x0000006c
        /*0680*/ 	.word	0x00000090
        /*0684*/ 	.short	0x010a
        /*0686*/ 	.byte	0xff
	.zero		1


	//   ....[88]....
        /*0688*/ 	.word	0x000064c0
        /*068c*/ 	.word	0x00000037
        /*0690*/ 	.word	0x00000020
        /*0694*/ 	.short	0x010a
        /*0696*/ 	.byte	0xff
	.zero		1


	//   ....[89]....
        /*0698*/ 	.word	0x00006570
        /*069c*/ 	.word	0x00000037
        /*06a0*/ 	.word	0x00000020
        /*06a4*/ 	.short	0x010a
        /*06a6*/ 	.byte	0xff
	.zero		1


	//   ....[90]....
        /*06a8*/ 	.word	0x00006690
        /*06ac*/ 	.word	0x00000000
        /*06b0*/ 	.word	0x00000000
        /*06b4*/ 	.short	0x0101
        /*06b6*/ 	.byte	0xff
	.zero		1


	//   ....[91]....
        /*06b8*/ 	.word	0x00007200
        /*06bc*/ 	.word	0x00000049
        /*06c0*/ 	.word	0x00000020
        /*06c4*/ 	.short	0x010a
        /*06c6*/ 	.byte	0xff
	.zero		1


	//   ....[92]....
        /*06c8*/ 	.word	0x000072b0
        /*06cc*/ 	.word	0x00000049
        /*06d0*/ 	.word	0x00000020
        /*06d4*/ 	.short	0x010a
        /*06d6*/ 	.byte	0xff
	.zero		1


	//   ....[93]....
        /*06d8*/ 	.word	0x000073d0
        /*06dc*/ 	.word	0x00000002
        /*06e0*/ 	.word	0x00000000
        /*06e4*/ 	.short	0x0101
        /*06e6*/ 	.byte	0xff
	.zero		1


	//   ....[94]....
        /*06e8*/ 	.word	0x00007f70
        /*06ec*/ 	.word	0x0000004c
        /*06f0*/ 	.word	0x00000020
        /*06f4*/ 	.short	0x010a
        /*06f6*/ 	.byte	0xff
	.zero		1


	//   ....[95]....
        /*06f8*/ 	.word	0x00008020
        /*06fc*/ 	.word	0x0000004c
        /*0700*/ 	.word	0x00000020
        /*0704*/ 	.short	0x010a
        /*0706*/ 	.byte	0xff
	.zero		1


	//   ....[96]....
        /*0708*/ 	.word	0x00008140
        /*070c*/ 	.word	0x00000000
        /*0710*/ 	.word	0x00000000
        /*0714*/ 	.short	0x0101
        /*0716*/ 	.byte	0xff
	.zero		1


	//   ....[97]....
        /*0718*/ 	.word	0x000084f0
        /*071c*/ 	.word	0x000000ff
        /*0720*/ 	.word	0x00000000
        /*0724*/ 	.short	0x0101
        /*0726*/ 	.byte	0x05
	.zero		1


	//   ....[98]....
        /*0728*/ 	.word	0x00008e30
        /*072c*/ 	.word	0x00000003
        /*0730*/ 	.word	0x000000e0
        /*0734*/ 	.short	0x010a
        /*0736*/ 	.byte	0xff
	.zero		1


	//   ....[99]....
        /*0738*/ 	.word	0x00008e90
        /*073c*/ 	.word	0x00000002
        /*0740*/ 	.word	0x00000010
        /*0744*/ 	.short	0x010a
        /*0746*/ 	.byte	0xff
	.zero		1


	//   ....[100]....
        /*0748*/ 	.word	0x00008ef0
        /*074c*/ 	.word	0x00000002
        /*0750*/ 	.word	0x00000010
        /*0754*/ 	.short	0x010a
        /*0756*/ 	.byte	0xff
	.zero		1


	//   ....[101]....
        /*0758*/ 	.word	0x00008f40
        /*075c*/ 	.word	0x00000002
        /*0760*/ 	.word	0x00000070
        /*0764*/ 	.short	0x010a
        /*0766*/ 	.byte	0xff
	.zero		1


	//   ....[102]....
        /*0768*/ 	.word	0x00008fa0
        /*076c*/ 	.word	0x00000000
        /*0770*/ 	.word	0x00000000
        /*0774*/ 	.short	0x010a
        /*0776*/ 	.byte	0xff
	.zero		1


	//   ....[103]....
        /*0778*/ 	.word	0x00008ff0
        /*077c*/ 	.word	0x00000000
        /*0780*/ 	.word	0x000000d0
        /*0784*/ 	.short	0x010a
        /*0786*/ 	.byte	0xff
	.zero		1


	//   ....[104]....
        /*0788*/ 	.word	0x00009050
        /*078c*/ 	.word	0x00000000
        /*0790*/ 	.word	0x00000080
        /*0794*/ 	.short	0x010a
        /*0796*/ 	.byte	0xff
	.zero		1


	//   ....[105]....
        /*0798*/ 	.word	0x000090a0
        /*079c*/ 	.word	0x00000000
        /*07a0*/ 	.word	0x00000070
        /*07a4*/ 	.short	0x010a
        /*07a6*/ 	.byte	0xff
	.zero		1


	//   ....[106]....
        /*07a8*/ 	.word	0x00009100
        /*07ac*/ 	.word	0x00000000
        /*07b0*/ 	.word	0x00000080
        /*07b4*/ 	.short	0x010a
        /*07b6*/ 	.byte	0xff
	.zero		1


	//   ....[107]....
        /*07b8*/ 	.word	0x00009150
        /*07bc*/ 	.word	0x00000000
        /*07c0*/ 	.word	0x00000070
        /*07c4*/ 	.short	0x010a
        /*07c6*/ 	.byte	0xff
	.zero		1


	//   ....[108]....
        /*07c8*/ 	.word	0x000091b0
        /*07cc*/ 	.word	0x00000003
        /*07d0*/ 	.word	0x000000b0
        /*07d4*/ 	.short	0x010a
        /*07d6*/ 	.byte	0xff
	.zero		1


	//   ....[109]....
        /*07d8*/ 	.word	0x00009210
        /*07dc*/ 	.word	0x00000000
        /*07e0*/ 	.word	0x00000000
        /*07e4*/ 	.short	0x010a
        /*07e6*/ 	.byte	0xff
	.zero		1


	//   ....[110]....
        /*07e8*/ 	.word	0x00009270
        /*07ec*/ 	.word	0x00000000
        /*07f0*/ 	.word	0x00000000
        /*07f4*/ 	.short	0x010a
        /*07f6*/ 	.byte	0xff
	.zero		1


	//   ....[111]....
        /*07f8*/ 	.word	0x000092d0
        /*07fc*/ 	.word	0x00000000
        /*0800*/ 	.word	0x00000000
        /*0804*/ 	.short	0x010a
        /*0806*/ 	.byte	0xff
	.zero		1


	//   ....[112]....
        /*0808*/ 	.word	0x00009330
        /*080c*/ 	.word	0x00000000
        /*0810*/ 	.word	0x00000000
        /*0814*/ 	.short	0x010a
        /*0816*/ 	.byte	0xff
	.zero		1


	//   ....[113]....
        /*0818*/ 	.word	0x00009390
        /*081c*/ 	.word	0x00000000
        /*0820*/ 	.word	0x00000000
        /*0824*/ 	.short	0x010a
        /*0826*/ 	.byte	0xff
	.zero		1


	//   ....[114]....
        /*0828*/ 	.word	0x000093e0
        /*082c*/ 	.word	0x00000000
        /*0830*/ 	.word	0x00000070
        /*0834*/ 	.short	0x010a
        /*0836*/ 	.byte	0xff
	.zero		1


	//   ....[115]....
        /*0838*/ 	.word	0x00009440
        /*083c*/ 	.word	0x00000000
        /*0840*/ 	.word	0x00000068
        /*0844*/ 	.short	0x010a
        /*0846*/ 	.byte	0xff
	.zero		1


	//   ....[116]....
        /*0848*/ 	.word	0x000094a0
        /*084c*/ 	.word	0x00000003
        /*0850*/ 	.word	0x00000040
        /*0854*/ 	.short	0x010a
        /*0856*/ 	.byte	0xff
	.zero		1


	//   ....[117]....
        /*0858*/ 	.word	0x00009500
        /*085c*/ 	.word	0x00000003
        /*0860*/ 	.word	0x00000048
        /*0864*/ 	.short	0x010a
        /*0866*/ 	.byte	0xff
	.zero		1


	//   ....[118]....
        /*0868*/ 	.word	0x00009560
        /*086c*/ 	.word	0x00000003
        /*0870*/ 	.word	0x00000050
        /*0874*/ 	.short	0x010a
        /*0876*/ 	.byte	0xff
	.zero		1


	//   ....[119]....
        /*0878*/ 	.word	0x000095c0
        /*087c*/ 	.word	0x00000003
        /*0880*/ 	.word	0x00000058
        /*0884*/ 	.short	0x010a
        /*0886*/ 	.byte	0xff
	.zero		1


	//   ....[120]....
        /*0888*/ 	.word	0x00009620
        /*088c*/ 	.word	0x00000000
        /*0890*/ 	.word	0x00000040
        /*0894*/ 	.short	0x010a
        /*0896*/ 	.byte	0xff
	.zero		1


	//   ....[121]....
        /*0898*/ 	.word	0x00009680
        /*089c*/ 	.word	0x00000000
        /*08a0*/ 	.word	0x00000048
        /*08a4*/ 	.short	0x010a
        /*08a6*/ 	.byte	0xff
	.zero		1


	//   ....[122]....
        /*08a8*/ 	.word	0x000096e0
        /*08ac*/ 	.word	0x00000000
        /*08b0*/ 	.word	0x00000050
        /*08b4*/ 	.short	0x010a
        /*08b6*/ 	.byte	0xff
	.zero		1


	//   ....[123]....
        /*08b8*/ 	.word	0x00009730
        /*08bc*/ 	.word	0x00000000
        /*08c0*/ 	.word	0x00000070
        /*08c4*/ 	.short	0x010a
        /*08c6*/ 	.byte	0xff
	.zero		1


	//   ....[124]....
        /*08c8*/ 	.word	0x00009780
        /*08cc*/ 	.word	0x00000000
        /*08d0*/ 	.word	0x00000020
        /*08d4*/ 	.short	0x010a
        /*08d6*/ 	.byte	0xff
	.zero		1


	//   ....[125]....
        /*08d8*/ 	.word	0x000097d0
        /*08dc*/ 	.word	0x0000006c
        /*08e0*/ 	.word	0x00000090
        /*08e4*/ 	.short	0x010a
        /*08e6*/ 	.byte	0xff
	.zero		1


	//   ....[126]....
        /*08e8*/ 	.word	0x00009820
        /*08ec*/ 	.word	0x00000037
        /*08f0*/ 	.word	0x00000020
        /*08f4*/ 	.short	0x010a
        /*08f6*/ 	.byte	0xff
	.zero		1


	//   ....[127]....
        /*08f8*/ 	.word	0x00009870
        /*08fc*/ 	.word	0x00000049
        /*0900*/ 	.word	0x00000020
        /*0904*/ 	.short	0x010a
        /*0906*/ 	.byte	0xff
	.zero		1


	//   ....[128]....
        /*0908*/ 	.word	0x000098c0
        /*090c*/ 	.word	0x0000004c
        /*0910*/ 	.word	0x00000020
        /*0914*/ 	.short	0x010a
        /*0916*/ 	.byte	0xff
	.zero		1


	//----- nvinfo : EIATTR_NUM_MBARRIERS
	.align		4
.L_48:
        /*0918*/ 	.byte	0x03, 0x38
        /*091a*/ 	.short	0x001e


	//----- nvinfo : EIATTR_EXIT_INSTR_OFFSETS
	.align		4
        /*091c*/ 	.byte	0x04, 0x1c
        /*091e*/ 	.short	(.L_50 - .L_49)


	//   ....[0]....
.L_49:
        /*0920*/ 	.word	0x000023a0


	//   ....[1]....
        /*0924*/ 	.word	0x00002890


	//   ....[2]....
        /*0928*/ 	.word	0x000028f0


	//   ....[3]....
        /*092c*/ 	.word	0x00003770


	//   ....[4]....
        /*0930*/ 	.word	0x000047d0


	//   ....[5]....
        /*0934*/ 	.word	0x00004810


	//   ....[6]....
        /*0938*/ 	.word	0x00008e20


	//----- nvinfo : EIATTR_MAX_THREADS
	.align		4
.L_50:
        /*093c*/ 	.byte	0x04, 0x05
        /*093e*/ 	.short	(.L_52 - .L_51)
.L_51:
        /*0940*/ 	.word	0x00000100
        /*0944*/ 	.word	0x00000001
        /*0948*/ 	.word	0x00000001


	//----- nvinfo : EIATTR_CRS_STACK_SIZE
	.align		4
.L_52:
        /*094c*/ 	.byte	0x04, 0x1e
        /*094e*/ 	.short	(.L_54 - .L_53)
.L_53:
        /*0950*/ 	.word	0x00000000


	//----- nvinfo : EIATTR_CBANK_PARAM_SIZE
	.align		4
.L_54:
        /*0954*/ 	.byte	0x03, 0x19
        /*0956*/ 	.short	0x0800


	//----- nvinfo : EIATTR_PARAM_CBANK
	.align		4
        /*0958*/ 	.byte	0x04, 0x0a
        /*095a*/ 	.short	(.L_56 - .L_55)
	.align		4
.L_55:
        /*095c*/ 	.word	index@(.nv.constant0._ZN7cutlass13device_kernelINS_4gemm6kernel13GemmUniversalIN4cute5tupleIJiiiiEEENS1_10collective13CollectiveMmaINS1_35MainloopSm100TmaUmmaWarpSpecializedILi2ELi2ELi4ENS5_IJNS4_1CILi1EEESB_SB_EEEEENS5_IJNSA_ILi64EEENSA_ILi256EEESE_EEEaNS5_IJlSB_lEEEaSH_NS4_8TiledMMAINS4_8MMA_AtomIJNS4_15SM100_MMA_S8_SSIaaiLi64ELi256ELNS4_4UMMA5MajorE0ELSM_0ELNSL_8SaturateE0EEEEEENS4_6LayoutISC_NS5_IJNSA_ILi0EEESR_SR_EEEEENS5_IJNS4_10UnderscoreESU_SU_EEEEENS4_13SM90_TMA_LOADENS4_14ComposedLayoutINS4_7SwizzleILi2ELi4ELi3EEENS4_18smem_ptr_flag_bitsILi8EEENSQ_INS5_IJNSA_ILi8EEESE_EEENS5_IJSE_SB_EEEEEEEvNS4_8identityESX_S17_vS18_EENS_8epilogue10collective18CollectiveEpilogueINS1A_23Sm100TmaWarpSpecializedILi4ELi2ELi32ELb0ELb0EEEJSG_NS5_IJNSQ_ISE_SB_EES1F_EEEaSH_aSH_NS1A_6fusion15FusionCallbacksIS1E_NS1H_17LinearCombinationIaiaiLNS_15FloatRoundStyleE2EEESG_S1G_JEEENS4_5SM1004TMEM4LOAD26SM100_TMEM_LOAD_16dp32b32xESX_S17_NS4_39AutoVectorizingCopyWithAssumedAlignmentILi128EEENS4_14SM90_TMA_STOREES17_S1S_S1S_EEEvvEEEEvNT_6ParamsE)
        /*0960*/ 	.short	0x0380
        /*0962*/ 	.short	0x0800


	//----- nvinfo : EIATTR_SW_WAR
	.align		4
.L_56:
        /*0964*/ 	.byte	0x04, 0x36
        /*0966*/ 	.short	(.L_58 - .L_57)
.L_57:
        /*0968*/ 	.word	0x00000008
.L_58:


//--------------------- .nv.callgraph             --------------------------
	.section	.nv.callgraph,"",@"SHT_CUDA_CALLGRAPH"
	.align	4
	.sectionentsize	8
	.align		4
        /*0000*/ 	.word	0x00000000
	.align		4
        /*0004*/ 	.word	0xffffffff
	.align		4
        /*0008*/ 	.word	index@(_ZN7cutlass13device_kernelINS_4gemm6kernel13GemmUniversalIN4cute5tupleIJiiiiEEENS1_10collective13CollectiveMmaINS1_35MainloopSm100TmaUmmaWarpSpecializedILi2ELi2ELi4ENS5_IJNS4_1CILi1EEESB_SB_EEEEENS5_IJNSA_ILi64EEENSA_ILi256EEESE_EEEaNS5_IJlSB_lEEEaSH_NS4_8TiledMMAINS4_8MMA_AtomIJNS4_15SM100_MMA_S8_SSIaaiLi64ELi256ELNS4_4UMMA5MajorE0ELSM_0ELNSL_8SaturateE0EEEEEENS4_6LayoutISC_NS5_IJNSA_ILi0EEESR_SR_EEEEENS5_IJNS4_10UnderscoreESU_SU_EEEEENS4_13SM90_TMA_LOADENS4_14ComposedLayoutINS4_7SwizzleILi2ELi4ELi3EEENS4_18smem_ptr_flag_bitsILi8EEENSQ_INS5_IJNSA_ILi8EEESE_EEENS5_IJSE_SB_EEEEEEEvNS4_8identityESX_S17_vS18_EENS_8epilogue10collective18CollectiveEpilogueINS1A_23Sm100TmaWarpSpecializedILi4ELi2ELi32ELb0ELb0EEEJSG_NS5_IJNSQ_ISE_SB_EES1F_EEEaSH_aSH_NS1A_6fusion15FusionCallbacksIS1E_NS1H_17LinearCombinationIaiaiLNS_15FloatRoundStyleE2EEESG_S1G_JEEENS4_5SM1004TMEM4LOAD26SM100_TMEM_LOAD_16dp32b32xESX_S17_NS4_39AutoVectorizingCopyWithAssumedAlignmentILi128EEENS4_14SM90_TMA_STOREES17_S1S_S1S_EEEvvEEEEvNT_6ParamsE)
	.align		4
        /*000c*/ 	.word	index@(__assertfail)
	.align		4
        /*0010*/ 	.word	0x00000000
	.align		4
        /*0014*/ 	.word	0xfffffffe
	.align		4
        /*0018*/ 	.word	0x00000000
	.align		4
        /*001c*/ 	.word	0xfffffffd
	.align		4
        /*0020*/ 	.word	0x00000000
	.align		4
        /*0024*/ 	.word	0xfffffffc


//--------------------- .nv.constant4             --------------------------
	.section	.nv.constant4,"a",@progbits
	.align	8
	.align		8
.nv.constant4:
        /*0000*/ 	.dword	__assertfail
	.align		8
        /*0008*/ 	.dword	__unnamed_1
	.align		8
        /*0010*/ 	.dword	__unnamed_2
	.align		8
        /*0018*/ 	.dword	__unnamed_3
	.align		8
        /*0020*/ 	.dword	_ZN40_INTERNAL_79fd58f8_4_k_cu_299afb70_315474cuda3std3__45__cpo5beginE
	.align		8
        /*0028*/ 	.dword	_ZN40_INTERNAL_79fd58f8_4_k_cu_299afb70_315474cuda3std3__45__cpo3endE
	.align		8
        /*0030*/ 	.dword	_ZN40_INTERNAL_79fd58f8_4_k_cu_299afb70_315474cuda3std3__45__cpo6cbeginE
	.align		8
        /*0038*/ 	.dword	_ZN40_INTERNAL_79fd58f8_4_k_cu_299afb70_315474cuda3std3__45__cpo4cendE
	.align		8
        /*0040*/ 	.dword	_ZN40_INTERNAL_79fd58f8_4_k_cu_299afb70_315474cuda3std3__442_GLOBAL__N__79fd58f8_4_k_cu_299afb70_315476ignoreE
	.align		8
        /*0048*/ 	.dword	_ZN40_INTERNAL_79fd58f8_4_k_cu_299afb70_315474cuda3std3__419piecewise_constructE
	.align		8
        /*0050*/ 	.dword	_ZN40_INTERNAL_79fd58f8_4_k_cu_299afb70_315474cuda3std3__48in_placeE
	.align		8
        /*0058*/ 	.dword	_ZN40_INTERNAL_79fd58f8_4_k_cu_299afb70_315474cuda3std6ranges3__45__cpo4swapE
	.align		8
        /*0060*/ 	.dword	_ZN40_INTERNAL_79fd58f8_4_k_cu_299afb70_315474cuda3std6ranges3__45__cpo9iter_moveE
	.align		8
        /*0068*/ 	.dword	_ZN40_INTERNAL_79fd58f8_4_k_cu_299afb70_315474cute7productE
	.align		8
        /*0070*/ 	.dword	_ZN40_INTERNAL_79fd58f8_4_k_cu_299afb70_315474cute1_E
	.align		8
        /*0078*/ 	.dword	$str$25
	.align		8
        /*0080*/ 	.dword	$str$26
	.align		8
        /*0088*/ 	.dword	$str$27
	.align		8
        /*0090*/ 	.dword	$str$28


//--------------------- .text._ZN7cutlass13device_kernelINS_4gemm6kernel13GemmUniversalIN4cute5tupleIJiiiiEEENS1_10collective13CollectiveMmaINS1_35MainloopSm100TmaUmmaWarpSpecializedILi2ELi2ELi4ENS5_IJNS4_1CILi1EEESB_SB_EEEEENS5_IJNSA_ILi64EEENSA_ILi256EEESE_EEEaNS5_IJlSB_lEEEaSH_NS4_8TiledMMAINS4_8MMA_AtomIJNS4_15SM100_MMA_S8_SSIaaiLi64ELi256ELNS4_4UMMA5MajorE0ELSM_0ELNSL_8SaturateE0EEEEEENS4_6LayoutISC_NS5_IJNSA_ILi0EEESR_SR_EEEEENS5_IJNS4_10UnderscoreESU_SU_EEEEENS4_13SM90_TMA_LOADENS4_14ComposedLayoutINS4_7SwizzleILi2ELi4ELi3EEENS4_18smem_ptr_flag_bitsILi8EEENSQ_INS5_IJNSA_ILi8EEESE_EEENS5_IJSE_SB_EEEEEEEvNS4_8identityESX_S17_vS18_EENS_8epilogue10collective18CollectiveEpilogueINS1A_23Sm100TmaWarpSpecializedILi4ELi2ELi32ELb0ELb0EEEJSG_NS5_IJNSQ_ISE_SB_EES1F_EEEaSH_aSH_NS1A_6fusion15FusionCallbacksIS1E_NS1H_17LinearCombinationIaiaiLNS_15FloatRoundStyleE2EEESG_S1G_JEEENS4_5SM1004TMEM4LOAD26SM100_TMEM_LOAD_16dp32b32xESX_S17_NS4_39AutoVectorizingCopyWithAssumedAlignmentILi128EEENS4_14SM90_TMA_STOREES17_S1S_S1S_EEEvvEEEEvNT_6ParamsE --------------------------
	.section	.text._ZN7cutlass13device_kernelINS_4gemm6kernel13GemmUniversalIN4cute5tupleIJiiiiEEENS1_10collective13CollectiveMmaINS1_35MainloopSm100TmaUmmaWarpSpecializedILi2ELi2ELi4ENS5_IJNS4_1CILi1EEESB_SB_EEEEENS5_IJNSA_ILi64EEENSA_ILi256EEESE_EEEaNS5_IJlSB_lEEEaSH_NS4_8TiledMMAINS4_8MMA_AtomIJNS4_15SM100_MMA_S8_SSIaaiLi64ELi256ELNS4_4UMMA5MajorE0ELSM_0ELNSL_8SaturateE0EEEEEENS4_6LayoutISC_NS5_IJNSA_ILi0EEESR_SR_EEEEENS5_IJNS4_10UnderscoreESU_SU_EEEEENS4_13SM90_TMA_LOADENS4_14ComposedLayoutINS4_7SwizzleILi2ELi4ELi3EEENS4_18smem_ptr_flag_bitsILi8EEENSQ_INS5_IJNSA_ILi8EEESE_EEENS5_IJSE_SB_EEEEEEEvNS4_8identityESX_S17_vS18_EENS_8epilogue10collective18CollectiveEpilogueINS1A_23Sm100TmaWarpSpecializedILi4ELi2ELi32ELb0ELb0EEEJSG_NS5_IJNSQ_ISE_SB_EES1F_EEEaSH_aSH_NS1A_6fusion15FusionCallbacksIS1E_NS1H_17LinearCombinationIaiaiLNS_15FloatRoundStyleE2EEESG_S1G_JEEENS4_5SM1004TMEM4LOAD26SM100_TMEM_LOAD_16dp32b32xESX_S17_NS4_39AutoVectorizingCopyWithAssumedAlignmentILi128EEENS4_14SM90_TMA_STOREES17_S1S_S1S_EEEvvEEEEvNT_6ParamsE,"ax",@progbits
	.align	128
.text._ZN7cutlass13device_kernelINS_4gemm6kernel13GemmUniversalIN4cute5tupleIJiiiiEEENS1_10collective13CollectiveMmaINS1_35MainloopSm100TmaUmmaWarpSpecializedILi2ELi2ELi4ENS5_IJNS4_1CILi1EEESB_SB_EEEEENS5_IJNSA_ILi64EEENSA_ILi256EEESE_EEEaNS5_IJlSB_lEEEaSH_NS4_8TiledMMAINS4_8MMA_AtomIJNS4_15SM100_MMA_S8_SSIaaiLi64ELi256ELNS4_4UMMA5MajorE0ELSM_0ELNSL_8SaturateE0EEEEEENS4_6LayoutISC_NS5_IJNSA_ILi0EEESR_SR_EEEEENS5_IJNS4_10UnderscoreESU_SU_EEEEENS4_13SM90_TMA_LOADENS4_14ComposedLayoutINS4_7SwizzleILi2ELi4ELi3EEENS4_18smem_ptr_flag_bitsILi8EEENSQ_INS5_IJNSA_ILi8EEESE_EEENS5_IJSE_SB_EEEEEEEvNS4_8identityESX_S17_vS18_EENS_8epilogue10collective18CollectiveEpilogueINS1A_23Sm100TmaWarpSpecializedILi4ELi2ELi32ELb0ELb0EEEJSG_NS5_IJNSQ_ISE_SB_EES1F_EEEaSH_aSH_NS1A_6fusion15FusionCallbacksIS1E_NS1H_17LinearCombinationIaiaiLNS_15FloatRoundStyleE2EEESG_S1G_JEEENS4_5SM1004TMEM4LOAD26SM100_TMEM_LOAD_16dp32b32xESX_S17_NS4_39AutoVectorizingCopyWithAssumedAlignmentILi128EEENS4_14SM90_TMA_STOREES17_S1S_S1S_EEEvvEEEEvNT_6ParamsE:
        .type           _ZN7cutlass13device_kernelINS_4gemm6kernel13GemmUniversalIN4cute5tupleIJiiiiEEENS1_10collective13CollectiveMmaINS1_35MainloopSm100TmaUmmaWarpSpecializedILi2ELi2ELi4ENS5_IJNS4_1CILi1EEESB_SB_EEEEENS5_IJNSA_ILi64EEENSA_ILi256EEESE_EEEaNS5_IJlSB_lEEEaSH_NS4_8TiledMMAINS4_8MMA_AtomIJNS4_15SM100_MMA_S8_SSIaaiLi64ELi256ELNS4_4UMMA5MajorE0ELSM_0ELNSL_8SaturateE0EEEEEENS4_6LayoutISC_NS5_IJNSA_ILi0EEESR_SR_EEEEENS5_IJNS4_10UnderscoreESU_SU_EEEEENS4_13SM90_TMA_LOADENS4_14ComposedLayoutINS4_7SwizzleILi2ELi4ELi3EEENS4_18smem_ptr_flag_bitsILi8EEENSQ_INS5_IJNSA_ILi8EEESE_EEENS5_IJSE_SB_EEEEEEEvNS4_8identityESX_S17_vS18_EENS_8epilogue10collective18CollectiveEpilogueINS1A_23Sm100TmaWarpSpecializedILi4ELi2ELi32ELb0ELb0EEEJSG_NS5_IJNSQ_ISE_SB_EES1F_EEEaSH_aSH_NS1A_6fusion15FusionCallbacksIS1E_NS1H_17LinearCombinationIaiaiLNS_15FloatRoundStyleE2EEESG_S1G_JEEENS4_5SM1004TMEM4LOAD26SM100_TMEM_LOAD_16dp32b32xESX_S17_NS4_39AutoVectorizingCopyWithAssumedAlignmentILi128EEENS4_14SM90_TMA_STOREES17_S1S_S1S_EEEvvEEEEvNT_6ParamsE,@function
        .size           _ZN7cutlass13device_kernelINS_4gemm6kernel13GemmUniversalIN4cute5tupleIJiiiiEEENS1_10collective13CollectiveMmaINS1_35MainloopSm100TmaUmmaWarpSpecializedILi2ELi2ELi4ENS5_IJNS4_1CILi1EEESB_SB_EEEEENS5_IJNSA_ILi64EEENSA_ILi256EEESE_EEEaNS5_IJlSB_lEEEaSH_NS4_8TiledMMAINS4_8MMA_AtomIJNS4_15SM100_MMA_S8_SSIaaiLi64ELi256ELNS4_4UMMA5MajorE0ELSM_0ELNSL_8SaturateE0EEEEEENS4_6LayoutISC_NS5_IJNSA_ILi0EEESR_SR_EEEEENS5_IJNS4_10UnderscoreESU_SU_EEEEENS4_13SM90_TMA_LOADENS4_14ComposedLayoutINS4_7SwizzleILi2ELi4ELi3EEENS4_18smem_ptr_flag_bitsILi8EEENSQ_INS5_IJNSA_ILi8EEESE_EEENS5_IJSE_SB_EEEEEEEvNS4_8identityESX_S17_vS18_EENS_8epilogue10collective18CollectiveEpilogueINS1A_23Sm100TmaWarpSpecializedILi4ELi2ELi32ELb0ELb0EEEJSG_NS5_IJNSQ_ISE_SB_EES1F_EEEaSH_aSH_NS1A_6fusion15FusionCallbacksIS1E_NS1H_17LinearCombinationIaiaiLNS_15FloatRoundStyleE2EEESG_S1G_JEEENS4_5SM1004TMEM4LOAD26SM100_TMEM_LOAD_16dp32b32xESX_S17_NS4_39AutoVectorizingCopyWithAssumedAlignmentILi128EEENS4_14SM90_TMA_STOREES17_S1S_S1S_EEEvvEEEEvNT_6ParamsE,(.L_x_164 - _ZN7cutlass13device_kernelINS_4gemm6kernel13GemmUniversalIN4cute5tupleIJiiiiEEENS1_10collective13CollectiveMmaINS1_35MainloopSm100TmaUmmaWarpSpecializedILi2ELi2ELi4ENS5_IJNS4_1CILi1EEESB_SB_EEEEENS5_IJNSA_ILi64EEENSA_ILi256EEESE_EEEaNS5_IJlSB_lEEEaSH_NS4_8TiledMMAINS4_8MMA_AtomIJNS4_15SM100_MMA_S8_SSIaaiLi64ELi256ELNS4_4UMMA5MajorE0ELSM_0ELNSL_8SaturateE0EEEEEENS4_6LayoutISC_NS5_IJNSA_ILi0EEESR_SR_EEEEENS5_IJNS4_10UnderscoreESU_SU_EEEEENS4_13SM90_TMA_LOADENS4_14ComposedLayoutINS4_7SwizzleILi2ELi4ELi3EEENS4_18smem_ptr_flag_bitsILi8EEENSQ_INS5_IJNSA_ILi8EEESE_EEENS5_IJSE_SB_EEEEEEEvNS4_8identityESX_S17_vS18_EENS_8epilogue10collective18CollectiveEpilogueINS1A_23Sm100TmaWarpSpecializedILi4ELi2ELi32ELb0ELb0EEEJSG_NS5_IJNSQ_ISE_SB_EES1F_EEEaSH_aSH_NS1A_6fusion15FusionCallbacksIS1E_NS1H_17LinearCombinationIaiaiLNS_15FloatRoundStyleE2EEESG_S1G_JEEENS4_5SM1004TMEM4LOAD26SM100_TMEM_LOAD_16dp32b32xESX_S17_NS4_39AutoVectorizingCopyWithAssumedAlignmentILi128EEENS4_14SM90_TMA_STOREES17_S1S_S1S_EEEvvEEEEvNT_6ParamsE)
        .other          _ZN7cutlass13device_kernelINS_4gemm6kernel13GemmUniversalIN4cute5tupleIJiiiiEEENS1_10collective13CollectiveMmaINS1_35MainloopSm100TmaUmmaWarpSpecializedILi2ELi2ELi4ENS5_IJNS4_1CILi1EEESB_SB_EEEEENS5_IJNSA_ILi64EEENSA_ILi256EEESE_EEEaNS5_IJlSB_lEEEaSH_NS4_8TiledMMAINS4_8MMA_AtomIJNS4_15SM100_MMA_S8_SSIaaiLi64ELi256ELNS4_4UMMA5MajorE0ELSM_0ELNSL_8SaturateE0EEEEEENS4_6LayoutISC_NS5_IJNSA_ILi0EEESR_SR_EEEEENS5_IJNS4_10UnderscoreESU_SU_EEEEENS4_13SM90_TMA_LOADENS4_14ComposedLayoutINS4_7SwizzleILi2ELi4ELi3EEENS4_18smem_ptr_flag_bitsILi8EEENSQ_INS5_IJNSA_ILi8EEESE_EEENS5_IJSE_SB_EEEEEEEvNS4_8identityESX_S17_vS18_EENS_8epilogue10collective18CollectiveEpilogueINS1A_23Sm100TmaWarpSpecializedILi4ELi2ELi32ELb0ELb0EEEJSG_NS5_IJNSQ_ISE_SB_EES1F_EEEaSH_aSH_NS1A_6fusion15FusionCallbacksIS1E_NS1H_17LinearCombinationIaiaiLNS_15FloatRoundStyleE2EEESG_S1G_JEEENS4_5SM1004TMEM4LOAD26SM100_TMEM_LOAD_16dp32b32xESX_S17_NS4_39AutoVectorizingCopyWithAssumedAlignmentILi128EEENS4_14SM90_TMA_STOREES17_S1S_S1S_EEEvvEEEEvNT_6ParamsE,@"STO_CUDA_ENTRY STV_DEFAULT"
_ZN7cutlass13device_kernelINS_4gemm6kernel13GemmUniversalIN4cute5tupleIJiiiiEEENS1_10collective13CollectiveMmaINS1_35MainloopSm100TmaUmmaWarpSpecializedILi2ELi2ELi4ENS5_IJNS4_1CILi1EEESB_SB_EEEEENS5_IJNSA_ILi64EEENSA_ILi256EEESE_EEEaNS5_IJlSB_lEEEaSH_NS4_8TiledMMAINS4_8MMA_AtomIJNS4_15SM100_MMA_S8_SSIaaiLi64ELi256ELNS4_4UMMA5MajorE0ELSM_0ELNSL_8SaturateE0EEEEEENS4_6LayoutISC_NS5_IJNSA_ILi0EEESR_SR_EEEEENS5_IJNS4_10UnderscoreESU_SU_EEEEENS4_13SM90_TMA_LOADENS4_14ComposedLayoutINS4_7SwizzleILi2ELi4ELi3EEENS4_18smem_ptr_flag_bitsILi8EEENSQ_INS5_IJNSA_ILi8EEESE_EEENS5_IJSE_SB_EEEEEEEvNS4_8identityESX_S17_vS18_EENS_8epilogue10collective18CollectiveEpilogueINS1A_23Sm100TmaWarpSpecializedILi4ELi2ELi32ELb0ELb0EEEJSG_NS5_IJNSQ_ISE_SB_EES1F_EEEaSH_aSH_NS1A_6fusion15FusionCallbacksIS1E_NS1H_17LinearCombinationIaiaiLNS_15FloatRoundStyleE2EEESG_S1G_JEEENS4_5SM1004TMEM4LOAD26SM100_TMEM_LOAD_16dp32b32xESX_S17_NS4_39AutoVectorizingCopyWithAssumedAlignmentILi128EEENS4_14SM90_TMA_STOREES17_S1S_S1S_EEEvvEEEEvNT_6ParamsE:
[----:B------:R-:W1:Y:S01]  /*0000*/  LDC R1, c[0x0][0x37c] ;  /* 0x0000df00ff017b82 */ /* 0x000e620000000800 */
[----:B------:R-:W2:Y:S01]  /*0010*/  S2R R103, SR_TID.X ;  /* 0x0000000000677919 */ /* 0x000ea20000002100 */
[----:B------:R-:W3:Y:S01]  /*0020*/  LDCU.64 UR4, c[0x0][0x890] ;  /* 0x00011200ff0477ac */ /* 0x000ee20008000a00 */
[----:B------:R-:W-:Y:S02]  /*0030*/  PRMT R91, RZ, 0x7610, R91 ;  /* 0x00007610ff5b7816 */ /* 0x000fe4000000005b */
[----:B------:R-:W-:Y:S01]  /*0040*/  ELECT P5, URZ, PT ;  /* 0x0000000000ff782f */ /* 0x000fe200038a0000 */
[----:B------:R-:W4:Y:S01]  /*0050*/  LDCU.64 UR46, c[0x0][0x358] ;  /* 0x00006b00ff2e77ac */ /* 0x000f220008000a00 */
[----:B---3--:R-:W-:-:S04]  /*0060*/  UISETP.NE.U32.AND UP0, UPT, UR4, URZ, UPT ;  /* 0x000000ff0400728c */ /* 0x008fc8000bf05070 */
[----:B------:R-:W-:Y:S01]  /*0070*/  UISETP.NE.AND.EX UP0, UPT, UR5, URZ, UPT, UP0 ;  /* 0x000000ff0500728c */ /* 0x000fe2000bf05300 */
[----:B--2---:R-:W-:-:S05]  /*0080*/  SHF.R.U32.HI R96, RZ, 0x5, R103 ;  /* 0x00000005ff607819 */ /* 0x004fca0000011667 */
[----:B------:R-:W2:Y:S02]  /*0090*/  SHFL.IDX PT, R0, R96, RZ, 0x1f ;  /* 0x00001fff60007589 */ /* 0x000ea400000e0000 */
[----:B--2---:R-:W-:Y:S01]  /*00a0*/  R2UR UR8, R0 ;  /* 0x00000000000872ca */ /* 0x004fe200000e0000 */
[----:B-1--4-:R-:W-:-:S14]  /*00b0*/  BRA.U UP0, `(.L_x_0) ;  /* 0x00000001002c7547 */ /* 0x012fdc000b800000 */
[----:B------:R-:W1:Y:S02]  /*00c0*/  LDCU.64 UR6, c[0x0][0x888] ;  /* 0x00011100ff0677ac */ /* 0x000e640008000a00 */
[----:B-1----:R-:W-:-:S04]  /*00d0*/  UISETP.NE.U32.AND UP0, UPT, UR6, URZ, UPT ;  /* 0x000000ff0600728c */ /* 0x002fc8000bf05070 */
[----:B------:R-:W-:-:S09]  /*00e0*/  UISETP.NE.AND.EX UP0, UPT, UR7, URZ, UPT, UP0 ;  /* 0x000000ff0700728c */ /* 0x000fd2000bf05300 */
[----:B------:R-:W-:Y:S05]  /*00f0*/  BRA.U !UP0, `(.L_x_1) ;  /* 0x0000000108107547 */ /* 0x000fea000b800000 */
[----:B------:R-:W1:Y:S02]  /*0100*/  LDC.64 R50, c[0x0][0x888] ;  /* 0x00022200ff327b82 */ /* 0x000e640000000a00 */
[----:B-1----:R1:W5:Y:S01]  /*0110*/  LDG.E R50, desc[UR46][R50.64] ;  /* 0x0000002e32327981 */ /* 0x002362000c1e1900 */
[----:B------:R-:W-:Y:S01]  /*0120*/  HFMA2 R91, -RZ, RZ, 0, 5.9604644775390625e-08 ;  /* 0x00000001ff5b7431 */ /* 0x000fe200000001ff */
[----:B------:R-:W-:Y:S05]  /*0130*/  BRA `(.L_x_0) ;  /* 0x00000000000c7947 */ /* 0x000fea0003800000 */
.L_x_1:
[----:B------:R-:W1:Y:S01]  /*0140*/  LDCU UR6, c[0x0][0x880] ;  /* 0x00011000ff0677ac */ /* 0x000e620008000800 */
[----:B------:R-:W-:Y:S01]  /*0150*/  HFMA2 R91, -RZ, RZ, 0, 5.9604644775390625e-08 ;  /* 0x00000001ff5b7431 */ /* 0x000fe200000001ff */
[----:B-1----:R-:W-:-:S07]  /*0160*/  MOV R50, UR6 ;  /* 0x0000000600327c02 */ /* 0x002fce0008000f00 */
.L_x_0:
[----:B------:R-:W2:Y:S02]  /*0170*/  LDCU.64 UR6, c[0x0][0x8b0] ;  /* 0x00011600ff0677ac */ /* 0x000ea40008000a00 */
[----:B--2---:R-:W-:-:S04]  /*0180*/  UISETP.NE.U32.AND UP0, UPT, UR6, URZ, UPT ;  /* 0x000000ff0600728c */ /* 0x004fc8000bf05070 */
[----:B------:R-:W-:-:S09]  /*0190*/  UISETP.NE.AND.EX UP0, UPT, UR7, URZ, UPT, UP0 ;  /* 0x000000ff0700728c */ /* 0x000fd2000bf05300 */
[----:B------:R-:W-:Y:S05]  /*01a0*/  BRA.U UP0, `(.L_x_2) ;  /* 0x0000000100247547 */ /* 0x000fea000b800000 */
[----:B------:R-:W2:Y:S02]  /*01b0*/  LDCU.64 UR6, c[0x0][0x8a8] ;  /* 0x00011500ff0677ac */ /* 0x000ea40008000a00 */
[----:B--2---:R-:W-:-:S04]  /*01c0*/  UISETP.NE.U32.AND UP0, UPT, UR6, URZ, UPT ;  /* 0x000000ff0600728c */ /* 0x004fc8000bf05070 */
[----:B------:R-:W-:-:S09]  /*01d0*/  UISETP.NE.AND.EX UP0, UPT, UR7, URZ, UPT, UP0 ;  /* 0x000000ff0700728c */ /* 0x000fd2000bf05300 */
[----:B------:R-:W-:Y:S05]  /*01e0*/  BRA.U !UP0, `(.L_x_3) ;  /* 0x00000001080c7547 */ /* 0x000fea000b800000 */
[----:B------:R-:W2:Y:S02]  /*01f0*/  LDC.64 R2, c[0x0][0x8a8] ;  /* 0x00022a00ff027b82 */ /* 0x000ea40000000a00 */
[----:B--2---:R2:W5:Y:S01]  /*0200*/  LDG.E R47, desc[UR46][R2.64] ;  /* 0x0000002e022f7981 */ /* 0x004562000c1e1900 */
[----:B------:R-:W-:Y:S05]  /*0210*/  BRA `(.L_x_2) ;  /* 0x0000000000087947 */ /* 0x000fea0003800000 */
.L_x_3:
[----:B------:R-:W2:Y:S02]  /*0220*/  LDCU UR6, c[0x0][0x8a0] ;  /* 0x00011400ff0677ac */ /* 0x000ea40008000800 */
[----:B--2---:R-:W-:Y:S02]  /*0230*/  MOV R47, UR6 ;  /* 0x00000006002f7c02 */ /* 0x004fe40008000f00 */
.L_x_2:
[----:B------:R-:W-:Y:S01]  /*0240*/  IMAD.U32 R0, RZ, RZ, UR8 ;  /* 0x00000008ff007e24 */ /* 0x000fe2000f8e00ff */
[----:B------:R-:W-:Y:S04]  /*0250*/  BSSY.RECONVERGENT B0, `(.L_x_4) ;  /* 0x000000c000007945 */ /* 0x000fe80003800200 */
[C---:B------:R-:W-:Y:S02]  /*0260*/  ISETP.NE.OR P1, PT, R0.reuse, 0x1, !P5 ;  /* 0x000000010000780c */ /* 0x040fe40006f25670 */
[----:B------:R-:W-:-:S11]  /*0270*/  ISETP.NE.OR P0, PT, R0, 0x3, !P5 ;  /* 0x000000030000780c */ /* 0x000fd60006f05670 */
[----:B------:R-:W-:Y:S05]  /*0280*/  @P1 BRA `(.L_x_5) ;  /* 0x0000000000201947 */ /* 0x000fea0003800000 */
[----:B------:R-:W3:Y:S02]  /*0290*/  LDCU.64 UR6, c[0x0][0x348] ;  /* 0x00006900ff0677ac */ /* 0x000ee40008000a00 */
[----:B---3--:R-:W-:Y:S02]  /*02a0*/  UIADD3 UR10, UP1, UPT, UR6, 0x80, URZ ;  /* 0x00000080060a7890 */ /* 0x008fe4000ff3e0ff */
[----:B------:R-:W-:Y:S02]  /*02b0*/  UIADD3 UR6, UP0, UPT, UR6, 0x180, URZ ;  /* 0x0000018006067890 */ /* 0x000fe4000ff1e0ff */
[----:B------:R-:W-:Y:S02]  /*02c0*/  UIADD3.X UR11, UPT, UPT, URZ, UR7, URZ, UP1, !UPT ;  /* 0x00000007ff0b7290 */ /* 0x000fe40008ffe4ff */
[----:B------:R-:W-:-:S07]  /*02d0*/  UIADD3.X UR7, UPT, UPT, URZ, UR7, URZ, UP0, !UPT ;  /* 0x00000007ff077290 */ /* 0x000fce00087fe4ff */
[----:B------:R3:W-:Y:S02]  /*02e0*/  UTMACCTL.PF [UR10] ;  /* 0x000000000a0079b9 */ /* 0x0007e40008040000 */
[----:B------:R3:W-:Y:S02]  /*02f0*/  UTMACCTL.PF [UR6] ;  /* 0x00000000060079b9 */ /* 0x0007e40008040000 */
[----:B---3--:R-:W-:Y:S01]  /*0300*/  NOP ;  /* 0x0000000000007918 */ /* 0x008fe20000000000 */
.L_x_5:
[----:B------:R-:W-:Y:S05]  /*0310*/  BSYNC.RECONVERGENT B0 ;  /* 0x0000000000007941 */ /* 0x000fea0003800200 */
.L_x_4:
[----:B------:R-:W-:Y:S04]  /*0320*/  BSSY.RECONVERGENT B0, `(.L_x_6) ;  /* 0x000000a000007945 */ /* 0x000fe80003800200 */
        /* <DEDUP_REMOVED lines=9> */
.L_x_7:
[----:B------:R-:W-:Y:S05]  /*03c0*/  BSYNC.RECONVERGENT B0 ;  /* 0x0000000000007941 */ /* 0x000fea0003800200 */
.L_x_6:
[----:B------:R-:W3:Y:S01]  /*03d0*/  LDCU.64 UR6, c[0x0][0x888] ;  /* 0x00011100ff0677ac */ /* 0x000ee20008000a00 */
[----:B------:R-:W-:Y:S02]  /*03e0*/  UISETP.EQ.U32.AND UP1, UPT, UR4, URZ, UPT ;  /* 0x000000ff0400728c */ /* 0x000fe4000bf22070 */
[----:B------:R-:W-:Y:S02]  /*03f0*/  UPLOP3.LUT UP2, UPT, UPT, UPT, UPT, 0x80, 0x8 ;  /* 0x000000000008789c */ /* 0x000fe40003f4f070 */
[----:B---3--:R-:W-:-:S04]  /*0400*/  UISETP.NE.U32.AND UP0, UPT, UR6, URZ, UPT ;  /* 0x000000ff0600728c */ /* 0x008fc8000bf05070 */
[----:B------:R-:W-:-:S04]  /*0410*/  UISETP.NE.AND.EX UP0, UPT, UR7, URZ, UPT, UP0 ;  /* 0x000000ff0700728c */ /* 0x000fc8000bf05300 */
[----:B------:R-:W-:-:S04]  /*0420*/  UISETP.EQ.OR.EX UP3, UPT, UR5, URZ, !UP0, UP1 ;  /* 0x000000ff0500728c */ /* 0x000fc8000c762710 */
[----:B------:R-:W-:-:S05]  /*0430*/  UP2UR UR50, UPR, URZ, 0x8 ;  /* 0x00000008ff327883 */ /* 0x000fca0008000000 */
[----:B------:R-:W-:Y:S07]  /*0440*/  BRA.U !UP3, `(.L_x_8) ;  /* 0x000000010b207547 */ /* 0x000fee000b800000 */
[----:B-----5:R-:W-:Y:S01]  /*0450*/  R2UR UR6, R50 ;  /* 0x00000000320672ca */ /* 0x020fe200000e0000 */
[----:B------:R-:W-:Y:S02]  /*0460*/  UISETP.NE.U32.AND UP2, UPT, UR4, URZ, UPT ;  /* 0x000000ff0400728c */ /* 0x000fe4000bf45070 */
[----:B------:R-:W-:Y:S02]  /*0470*/  USEL UR4, URZ, 0xffffffff, UP0 ;  /* 0xffffffffff047887 */ /* 0x000fe40008000000 */
[----:B------:R-:W-:-:S08]  /*0480*/  UISETP.NE.AND.EX UP2, UPT, UR5, URZ, UPT, UP2 ;  /* 0x000000ff0500728c */ /* 0x000fd0000bf45320 */
[----:B------:R-:W-:-:S04]  /*0490*/  UISETP.NE.AND UP1, UPT, UR6, URZ, UPT ;  /* 0x000000ff0600728c */ /* 0x000fc8000bf25270 */
[----:B------:R-:W-:-:S04]  /*04a0*/  @!UP2 USEL UR4, URZ, 0xffffffff, UP1 ;  /* 0xffffffffff04a887 */ /* 0x000fc80008800000 */
[----:B------:R-:W-:-:S04]  /*04b0*/  ULOP3.LUT UR4, UR4, 0x1, URZ, 0xc0, !UPT ;  /* 0x0000000104047892 */ /* 0x000fc8000f8ec0ff */
[----:B------:R-:W-:-:S11]  /*04c0*/  UISETP.NE.U32.AND UP2, UPT, UR4, 0x1, UPT ;  /* 0x000000010400788c */ /* 0x000fd6000bf45070 */
.L_x_8:
[----:B--2---:R-:W2:Y:S01]  /*04d0*/  SHFL.IDX PT, R2, R96, RZ, 0x1f ;  /* 0x00001fff60027589 */ /* 0x004ea200000e0000 */
[----:B------:R-:W-:-:S04]  /*04e0*/  UISETP.NE.AND UP1, UPT, UR8, 0x2, UPT ;  /* 0x000000020800788c */ /* 0x000fc8000bf25270 */
[----:B------:R-:W-:Y:S01]  /*04f0*/  USEL UR6, URZ, 0x1, UP1 ;  /* 0x00000001ff067887 */ /* 0x000fe20008800000 */
[----:B--2---:R-:W-:-:S13]  /*0500*/  ISETP.NE.AND P0, PT, R2, RZ, PT ;  /* 0x000000ff0200720c */ /* 0x004fda0003f05270 */
[----:B------:R-:W-:Y:S05]  /*0510*/  @P0 BRA `(.L_x_9) ;  /* 0x0000000000380947 */ /* 0x000fea0003800000 */
[----:B------:R-:W2:Y:S01]  /*0520*/  S2UR UR5, SR_CgaCtaId ;  /* 0x00000000000579c3 */ /* 0x000ea20000008800 */
[----:B------:R-:W-:Y:S01]  /*0530*/  UMOV UR7, 0x400 ;  /* 0x0000040000077882 */ /* 0x000fe20000000000 */
[----:B------:R-:W-:Y:S01]  /*0540*/  UMOV UR4, 0x1 ;  /* 0x0000000100047882 */ /* 0x000fe20000000000 */
[----:B------:R-:W-:Y:S01]  /*0550*/  ELECT P0, URZ, PT ;  /* 0x0000000000ff782f */ /* 0x000fe20003800000 */
[----:B------:R-:W-:-:S04]  /*0560*/  UIADD3 UR10, UPT, UPT, -UR4, 0x100000, URZ ;  /* 0x00100000040a7890 */ /* 0x000fc8000fffe1ff */
[----:B------:R-:W-:Y:S02]  /*0570*/  USHF.L.U32 UR11, UR10, 0xb, URZ ;  /* 0x0000000b0a0b7899 */ /* 0x000fe400080006ff */
[----:B------:R-:W-:Y:S02]  /*0580*/  USHF.L.U32 UR10, UR10, 0x1, URZ ;  /* 0x000000010a0a7899 */ /* 0x000fe400080006ff */
[----:B--2---:R-:W-:Y:S01]  /*0590*/  ULEA UR5, UR5, UR7, 0x18 ;  /* 0x0000000705057291 */ /* 0x004fe2000f8ec0ff */
[----:B------:R-:W2:Y:S11]  /*05a0*/  FENCE.VIEW.ASYNC.S ;  /* 0x00000000000073c6 */ /* 0x000eb60000000000 */
[----:B--2---:R2:W3:Y:S01]  /*05b0*/  SYNCS.EXCH.64 URZ, [UR5], UR10 ;  /* 0x0000000a05ff75b2 */ /* 0x0044e20008000100 */
[----:B------:R2:W4:Y:S01]  /*05c0*/  SYNCS.EXCH.64 URZ, [UR5+0x10], UR10 ;  /* 0x0000100a05ff75b2 */ /* 0x0005220008000100 */
[----:B------:R2:W1:Y:S01]  /*05d0*/  SYNCS.EXCH.64 URZ, [UR5+0x8], UR10 ;  /* 0x0000080a05ff75b2 */ /* 0x0004620008000100 */
[----:B------:R2:W1:Y:S01]  /*05e0*/  SYNCS.EXCH.64 URZ, [UR5+0x18], UR10 ;  /* 0x0000180a05ff75b2 */ /* 0x0004620008000100 */
[----:B------:R-:W-:Y:S01]  /*05f0*/  NOP ;  /* 0x0000000000007918 */ /* 0x000fe20000000000 */
.L_x_9:
[----:B------:R-:W2:Y:S01]  /*0600*/  SHFL.IDX PT, R2, R96, RZ, 0x1f ;  /* 0x00001fff60027589 */ /* 0x000ea200000e0000 */
[----:B------:R-:W-:Y:S01]  /*0610*/  NOP ;  /* 0x0000000000007918 */ /* 0x000fe20000000000 */
[----:B--2---:R-:W-:-:S13]  /*0620*/  ISETP.NE.AND P0, PT, R2, 0x1, PT ;  /* 0x000000010200780c */ /* 0x004fda0003f05270 */
[----:B------:R-:W-:Y:S05]  /*0630*/  @P0 BRA `(.L_x_10) ;  /* 0x0000000000580947 */ /* 0x000fea0003800000 */
[----:B------:R-:W2:Y:S01]  /*0640*/  S2UR UR7, SR_CgaCtaId ;  /* 0x00000000000779c3 */ /* 0x000ea20000008800 */
[----:B------:R-:W-:Y:S01]  /*0650*/  UMOV UR9, 0x400 ;  /* 0x0000040000097882 */ /* 0x000fe20000000000 */
[----:B------:R-:W-:Y:S01]  /*0660*/  UMOV UR5, 0x20 ;  /* 0x0000002000057882 */ /* 0x000fe20000000000 */
[----:B------:R-:W-:Y:S01]  /*0670*/  UMOV UR4, 0x80 ;  /* 0x0000008000047882 */ /* 0x000fe20000000000 */
[----:B------:R-:W-:-:S04]  /*0680*/  UIADD3 UR10, UPT, UPT, -UR5, 0x100000, URZ ;  /* 0x00100000050a7890 */ /* 0x000fc8000fffe1ff */
[----:B------:R-:W-:Y:S02]  /*0690*/  USHF.L.U32 UR11, UR10, 0xb, URZ ;  /* 0x0000000b0a0b7899 */ /* 0x000fe400080006ff */
[----:B------:R-:W-:Y:S02]  /*06a0*/  USHF.L.U32 UR10, UR10, 0x1, URZ ;  /* 0x000000010a0a7899 */ /* 0x000fe400080006ff */
[----:B------:R-:W-:-:S04]  /*06b0*/  UIADD3 UR4, UPT, UPT, -UR4, 0x100000, URZ ;  /* 0x0010000004047890 */ /* 0x000fc8000fffe1ff */
[----:B------:R-:W-:Y:S02]  /*06c0*/  USHF.L.U32 UR5, UR4, 0xb, URZ ;  /* 0x0000000b04057899 */ /* 0x000fe400080006ff */
[----:B------:R-:W-:Y:S01]  /*06d0*/  USHF.L.U32 UR4, UR4, 0x1, URZ ;  /* 0x0000000104047899 */ /* 0x000fe200080006ff */
[----:B------:R-:W-:Y:S01]  /*06e0*/  ELECT P0, URZ, PT ;  /* 0x0000000000ff782f */ /* 0x000fe20003800000 */
[----:B--2---:R-:W-:Y:S01]  /*06f0*/  ULEA UR7, UR7, UR9, 0x18 ;  /* 0x0000000907077291 */ /* 0x004fe2000f8ec0ff */
[----:B------:R-:W2:Y:S11]  /*0700*/  FENCE.VIEW.ASYNC.S ;  /* 0x00000000000073c6 */ /* 0x000eb60000000000 */
[----:B--2---:R2:W1:Y:S01]  /*0710*/  SYNCS.EXCH.64 URZ, [UR7+0x20], UR10 ;  /* 0x0000200a07ff75b2 */ /* 0x0044620008000100 */
[----:B------:R2:W1:Y:S01]  /*0720*/  SYNCS.EXCH.64 URZ, [UR7+0x40], UR4 ;  /* 0x0000400407ff75b2 */ /* 0x0004620008000100 */
[----:B------:R2:W1:Y:S01]  /*0730*/  SYNCS.EXCH.64 URZ, [UR7+0x28], UR10 ;  /* 0x0000280a07ff75b2 */ /* 0x0004620008000100 */
[----:B------:R2:W1:Y:S01]  /*0740*/  SYNCS.EXCH.64 URZ, [UR7+0x48], UR4 ;  /* 0x0000480407ff75b2 */ /* 0x0004620008000100 */
[----:B------:R2:W1:Y:S01]  /*0750*/  SYNCS.EXCH.64 URZ, [UR7+0x30], UR10 ;  /* 0x0000300a07ff75b2 */ /* 0x0004620008000100 */
[----:B------:R2:W1:Y:S01]  /*0760*/  SYNCS.EXCH.64 URZ, [UR7+0x50], UR4 ;  /* 0x0000500407ff75b2 */ /* 0x0004620008000100 */
[----:B------:R2:W1:Y:S01]  /*0770*/  SYNCS.EXCH.64 URZ, [UR7+0x38], UR10 ;  /* 0x0000380a07ff75b2 */ /* 0x0004620008000100 */
[----:B------:R2:W1:Y:S01]  /*0780*/  SYNCS.EXCH.64 URZ, [UR7+0x58], UR4 ;  /* 0x0000580407ff75b2 */ /* 0x0004620008000100 */
[----:B------:R-:W-:Y:S01]  /*0790*/  NOP ;  /* 0x0000000000007918 */ /* 0x000fe20000000000 */
.L_x_10:
[----:B------:R-:W3:Y:S01]  /*07a0*/  SHFL.IDX PT, R2, R96, RZ, 0x1f ;  /* 0x00001fff60027589 */ /* 0x000ee200000e0000 */
[----:B------:R-:W-:Y:S01]  /*07b0*/  NOP ;  /* 0x0000000000007918 */ /* 0x000fe20000000000 */
[----:B---3--:R-:W-:-:S13]  /*07c0*/  ISETP.NE.AND P0, PT, R2, 0x3, PT ;  /* 0x000000030200780c */ /* 0x008fda0003f05270 */
[----:B------:R-:W-:Y:S05]  /*07d0*/  @P0 BRA `(.L_x_11) ;  /* 0x0000000000300947 */ /* 0x000fea0003800000 */
[----:B--2---:R-:W2:Y:S01]  /*07e0*/  S2UR UR5, SR_CgaCtaId ;  /* 0x00000000000579c3 */ /* 0x004ea20000008800 */
        /* <DEDUP_REMOVED lines=8> */
[----:B--2---:R3:W2:Y:S01]  /*0870*/  SYNCS.EXCH.64 URZ, [UR5+0x60], UR10 ;  /* 0x0000600a05ff75b2 */ /* 0x0046a20008000100 */
[----:B------:R3:W1:Y:S02]  /*0880*/  SYNCS.EXCH.64 URZ, [UR5+0x68], UR10 ;  /* 0x0000680a05ff75b2 */ /* 0x0006640008000100 */
[----:B---3--:R-:W-:Y:S01]  /*0890*/  NOP ;  /* 0x0000000000007918 */ /* 0x008fe20000000000 */
.L_x_11:
[----:B------:R-:W3:Y:S01]  /*08a0*/  SHFL.IDX PT, R2, R96, RZ, 0x1f ;  /* 0x00001fff60027589 */ /* 0x000ee200000e0000 */
[----:B------:R-:W-:Y:S01]  /*08b0*/  NOP ;  /* 0x0000000000007918 */ /* 0x000fe20000000000 */
[----:B---3--:R-:W-:-:S13]  /*08c0*/  ISETP.NE.AND P0, PT, R2, 0x4, PT ;  /* 0x000000040200780c */ /* 0x008fda0003f05270 */
[----:B------:R-:W-:Y:S05]  /*08d0*/  @P0 BRA `(.L_x_12) ;  /* 0x00000000004c0947 */ /* 0x000fea0003800000 */
[----:B--2---:R-:W2:Y:S01]  /*08e0*/  S2UR UR5, SR_CgaCtaId ;  /* 0x00000000000579c3 */ /* 0x004ea20000008800 */
[----:B------:R-:W-:Y:S01]  /*08f0*/  UMOV UR9, 0x100 ;  /* 0x0000010000097882 */ /* 0x000fe20000000000 */
[----:B------:R-:W-:Y:S01]  /*0900*/  UMOV UR7, 0x400 ;  /* 0x0000040000077882 */ /* 0x000fe20000000000 */
[----:B------:R-:W-:Y:S01]  /*0910*/  USEL UR9, UR9, 0xe0, UP2 ;  /* 0x000000e009097887 */ /* 0x000fe20009000000 */
[----:B------:R-:W-:Y:S01]  /*0920*/  UMOV UR4, 0x1 ;  /* 0x0000000100047882 */ /* 0x000fe20000000000 */
[----:B------:R-:W-:Y:S01]  /*0930*/  ELECT P0, URZ, PT ;  /* 0x0000000000ff782f */ /* 0x000fe20003800000 */
[----:B------:R-:W-:-:S04]  /*0940*/  UIADD3 UR10, UPT, UPT, -UR4, 0x100000, URZ ;  /* 0x00100000040a7890 */ /* 0x000fc8000fffe1ff */
[----:B------:R-:W-:Y:S02]  /*0950*/  USHF.L.U32 UR11, UR10, 0xb, URZ ;  /* 0x0000000b0a0b7899 */ /* 0x000fe400080006ff */
[----:B------:R-:W-:Y:S02]  /*0960*/  USHF.L.U32 UR10, UR10, 0x1, URZ ;  /* 0x000000010a0a7899 */ /* 0x000fe400080006ff */
[----:B------:R-:W-:-:S04]  /*0970*/  UIADD3 UR12, UPT, UPT, -UR9, 0x100000, URZ ;  /* 0x00100000090c7890 */ /* 0x000fc8000fffe1ff */
[----:B------:R-:W-:Y:S02]  /*0980*/  USHF.L.U32 UR13, UR12, 0xb, URZ ;  /* 0x0000000b0c0d7899 */ /* 0x000fe400080006ff */
[----:B------:R-:W-:Y:S02]  /*0990*/  USHF.L.U32 UR12, UR12, 0x1, URZ ;  /* 0x000000010c0c7899 */ /* 0x000fe400080006ff */
[----:B--2---:R-:W-:Y:S01]  /*09a0*/  ULEA UR5, UR5, UR7, 0x18 ;  /* 0x0000000705057291 */ /* 0x004fe2000f8ec0ff */
[----:B------:R-:W2:Y:S11]  /*09b0*/  FENCE.VIEW.ASYNC.S ;  /* 0x00000000000073c6 */ /* 0x000eb60000000000 */
[----:B--2---:R3:W2:Y:S01]  /*09c0*/  SYNCS.EXCH.64 URZ, [UR5+0x70], UR10 ;  /* 0x0000700a05ff75b2 */ /* 0x0046a20008000100 */
[----:B------:R3:W1:Y:S01]  /*09d0*/  SYNCS.EXCH.64 URZ, [UR5+0x80], UR12 ;  /* 0x0000800c05ff75b2 */ /* 0x0006620008000100 */
[----:B------:R3:W1:Y:S01]  /*09e0*/  SYNCS.EXCH.64 URZ, [UR5+0x78], UR10 ;  /* 0x0000780a05ff75b2 */ /* 0x0006620008000100 */
[----:B------:R3:W1:Y:S02]  /*09f0*/  SYNCS.EXCH.64 URZ, [UR5+0x88], UR12 ;  /* 0x0000880c05ff75b2 */ /* 0x0006640008000100 */
[----:B---3--:R-:W-:Y:S01]  /*0a00*/  NOP ;  /* 0x0000000000007918 */ /* 0x008fe20000000000 */
.L_x_12:
[----:B------:R-:W3:Y:S01]  /*0a10*/  SHFL.IDX PT, R2, R96, RZ, 0x1f ;  /* 0x00001fff60027589 */ /* 0x000ee200000e0000 */
[----:B------:R-:W-:Y:S01]  /*0a20*/  NOP ;  /* 0x0000000000007918 */ /* 0x000fe20000000000 */
[----:B---3--:R-:W-:-:S13]  /*0a30*/  ISETP.NE.AND P0, PT, R2, 0x5, PT ;  /* 0x000000050200780c */ /* 0x008fda0003f05270 */
[----:B------:R-:W-:Y:S05]  /*0a40*/  @P0 BRA `(.L_x_13) ;  /* 0x0000000000580947 */ /* 0x000fea0003800000 */
[----:B--2---:R-:W2:Y:S01]  /*0a50*/  S2UR UR7, SR_CgaCtaId ;  /* 0x00000000000779c3 */ /* 0x004ea20000008800 */
        /* <DEDUP_REMOVED lines=12> */
[----:B--2---:R3:W2:Y:S01]  /*0b20*/  SYNCS.EXCH.64 URZ, [UR7+0x90], UR10 ;  /* 0x0000900a07ff75b2 */ /* 0x0046a20008000100 */
[----:B------:R3:W1:Y:S01]  /*0b30*/  SYNCS.EXCH.64 URZ, [UR7+0xb0], UR4 ;  /* 0x0000b00407ff75b2 */ /* 0x0006620008000100 */
[----:B------:R3:W1:Y:S01]  /*0b40*/  SYNCS.EXCH.64 URZ, [UR7+0x98], UR10 ;  /* 0x0000980a07ff75b2 */ /* 0x0006620008000100 */
[----:B------:R3:W1:Y:S01]  /*0b50*/  SYNCS.EXCH.64 URZ, [UR7+0xb8], UR4 ;  /* 0x0000b80407ff75b2 */ /* 0x0006620008000100 */
[----:B------:R3:W1:Y:S01]  /*0b60*/  SYNCS.EXCH.64 URZ, [UR7+0xa0], UR10 ;  /* 0x0000a00a07ff75b2 */ /* 0x0006620008000100 */
[----:B------:R3:W1:Y:S01]  /*0b70*/  SYNCS.EXCH.64 URZ, [UR7+0xc0], UR4 ;  /* 0x0000c00407ff75b2 */ /* 0x0006620008000100 */
[----:B------:R3:W1:Y:S01]  /*0b80*/  SYNCS.EXCH.64 URZ, [UR7+0xa8], UR10 ;  /* 0x0000a80a07ff75b2 */ /* 0x0006620008000100 */
[----:B------:R3:W1:Y:S02]  /*0b90*/  SYNCS.EXCH.64 URZ, [UR7+0xc8], UR4 ;  /* 0x0000c80407ff75b2 */ /* 0x0006640008000100 */
[----:B---3--:R-:W-:Y:S01]  /*0ba0*/  NOP ;  /* 0x0000000000007918 */ /* 0x008fe20000000000 */
.L_x_13:
        /* <DEDUP_REMOVED lines=18> */
.L_x_14:
[----:B--2---:R-:W2:Y:S01]  /*0cd0*/  S2UR UR5, SR_CTAID.X ;  /* 0x00000000000579c3 */ /* 0x004ea20000002500 */
[----:B------:R-:W-:-:S05]  /*0ce0*/  CS2R.32 R90, SR_CgaSize ;  /* 0x00000000005a7805 */ /* 0x000fca0000008a00 */
[----:B------:R-:W-:-:S05]  /*0cf0*/  IMAD R90, R90, -0xa0, RZ ;  /* 0xffffff605a5a7824 */ /* 0x000fca00078e02ff */
[----:B------:R-:W-:-:S14]  /*0d00*/  R2UR UR9, R90 ;  /* 0x000000005a0972ca */ /* 0x000fdc00000e0000 */
[----:B------:R-:W3:Y:S01]  /*0d10*/  LDCU UR9, c[0x0][UR9+0x2b0] ;  /* 0x00005600090977ac */ /* 0x000ee20008000800 */
[----:B------:R-:W-:Y:S01]  /*0d20*/  NOP ;  /* 0x0000000000007918 */ /* 0x000fe20000000000 */
[----:B------:R-:W-:-:S05]  /*0d30*/  CS2R.32 R90, SR_CgaSize ;  /* 0x00000000005a7805 */ /* 0x000fca0000008a00 */
[----:B------:R-:W-:-:S05]  /*0d40*/  IMAD R90, R90, -0xa0, RZ ;  /* 0xffffff605a5a7824 */ /* 0x000fca00078e02ff */
[----:B------:R-:W-:-:S14]  /*0d50*/  R2UR UR7, R90 ;  /* 0x000000005a0772ca */ /* 0x000fdc00000e0000 */
[----:B------:R-:W4:Y:S01]  /*0d60*/  LDCU UR7, c[0x0][UR7+0x2b4] ;  /* 0x00005680070777ac */ /* 0x000f220008000800 */
[----:B------:R-:W1:Y:S08]  /*0d70*/  S2UR UR4, SR_CTAID.Y ;  /* 0x00000000000479c3 */ /* 0x000e700000002600 */
[----:B------:R-:W4:Y:S01]  /*0d80*/  LDC R9, c[0x0][0xb24] ;  /* 0x0002c900ff097b82 */ /* 0x000f220000000800 */
[----:B--2---:R-:W-:-:S02]  /*0d90*/  I2FP.F32.U32 R5, UR5 ;  /* 0x0000000500057c45 */ /* 0x004fc40008201000 */
[----:B------:R-:W-:-:S05]  /*0da0*/  CS2R.32 R3, SR_CgaSize ;  /* 0x0000000000037805 */ /* 0x000fca0000008a00 */
[----:B------:R-:W-:-:S06]  /*0db0*/  IMAD R3, R3, -0xa0, RZ ;  /* 0xffffff6003037824 */ /* 0x000fcc00078e02ff */
[----:B------:R-:W2:Y:S01]  /*0dc0*/  LDC R3, c[0x0][R3+0x2a0] ;  /* 0x0000a80003037b82 */ /* 0x000ea20000000800 */
[----:B------:R-:W-:Y:S01]  /*0dd0*/  MOV R21, UR5 ;  /* 0x0000000500157c02 */ /* 0x000fe20008000f00 */
[----:B---3--:R-:W-:Y:S01]  /*0de0*/  FMUL R5, R5, UR9 ;  /* 0x0000000905057c20 */ /* 0x008fe20008400000 */
[----:B-1----:R-:W-:Y:S02]  /*0df0*/  I2FP.F32.U32 R4, UR4 ;  /* 0x0000000400047c45 */ /* 0x002fe40008201000 */
[----:B------:R-:W-:-:S05]  /*0e00*/  CS2R.32 R2, SR_CgaSize ;  /* 0x0000000000027805 */ /* 0x000fca0000008a00 */
[----:B------:R-:W-:-:S06]  /*0e10*/  IMAD R2, R2, -0xa0, RZ ;  /* 0xffffff6002027824 */ /* 0x000fcc00078e02ff */
[----:B------:R-:W1:Y:S01]  /*0e20*/  LDC R2, c[0x0][R2+0x2a4] ;  /* 0x0000a90002027b82 */ /* 0x000e620000000800 */
[----:B------:R-:W3:Y:S01]  /*0e30*/  F2I.U32.TRUNC.NTZ R90, R5 ;  /* 0x00000005005a7305 */ /* 0x000ee2000020f000 */
[----:B------:R-:W-:Y:S01]  /*0e40*/  MOV R20, UR4 ;  /* 0x0000000400147c02 */ /* 0x000fe20008000f00 */
[----:B----4-:R-:W-:-:S05]  /*0e50*/  FMUL R4, R4, UR7 ;  /* 0x0000000704047c20 */ /* 0x010fca0008400000 */
[----:B------:R-:W-:Y:S01]  /*0e60*/  BAR.SYNC.DEFER_BLOCKING 0x0 ;  /* 0x0000000000007b1d */ /* 0x000fe20000010000 */
[----:B------:R-:W-:-:S05]  /*0e70*/  ISETP.GE.AND P0, PT, R9, 0x1, PT ;  /* 0x000000010900780c */ /* 0x000fca0003f06270 */
[----:B------:R-:W4:Y:S02]  /*0e80*/  F2I.U32.TRUNC.NTZ R83, R4 ;  /* 0x0000000400537305 */ /* 0x000f24000020f000 */
[----:B------:R-:W1:Y:S01]  /*0e90*/  S2UR UR36, SR_CTAID.Z ;  /* 0x00000000002479c3 */ /* 0x000e620000002700 */
[----:B---3--:R-:W-:-:S05]  /*0ea0*/  IADD3 R90, PT, PT, -R90, RZ, RZ ;  /* 0x000000ff5a5a7210 */ /* 0x008fca0007ffe1ff */
[----:B--2---:R-:W-:Y:S01]  /*0eb0*/  IMAD R90, R3, R90, UR5 ;  /* 0x00000005035a7e24 */ /* 0x004fe2000f8e025a */
[----:B----4-:R-:W-:-:S05]  /*0ec0*/  IADD3 R83, PT, PT, -R83, RZ, RZ ;  /* 0x000000ff53537210 */ /* 0x010fca0007ffe1ff */
[----:B-1----:R-:W-:Y:S01]  /*0ed0*/  IMAD R83, R2, R83, UR4 ;  /* 0x0000000402537e24 */ /* 0x002fe2000f8e0253 */
[----:B------:R-:W-:Y:S06]  /*0ee0*/  @!P0 BRA `(.L_x_15) ;  /* 0x0000000000b88947 */ /* 0x000fec0003800000 */
[----:B------:R-:W1:Y:S01]  /*0ef0*/  LDC.64 R4, c[0x0][0xb18] ;  /* 0x0002c600ff047b82 */ /* 0x000e620000000a00 */
[----:B------:R-:W-:-:S07]  /*0f00*/  ISETP.NE.AND P0, PT, R9, 0x1, PT ;  /* 0x000000010900780c */ /* 0x000fce0003f05270 */
[----:B------:R-:W2:Y:S08]  /*0f10*/  LDC R10, c[0x0][0xb0c] ;  /* 0x0002c300ff0a7b82 */ /* 0x000eb00000000800 */
[----:B------:R-:W3:Y:S08]  /*0f20*/  LDC R11, c[0x0][0x370] ;  /* 0x0000dc00ff0b7b82 */ /* 0x000ef00000000800 */
[----:B------:R-:W4:Y:S01]  /*0f30*/  LDC R12, c[0x0][0x374] ;  /* 0x0000dd00ff0c7b82 */ /* 0x000f220000000800 */
[----:B-1----:R-:W-:-:S07]  /*0f40*/  ISETP.NE.AND P1, PT, R4, 0x1, PT ;  /* 0x000000010400780c */ /* 0x002fce0003f25270 */
[----:B------:R-:W3:Y:S01]  /*0f50*/  LDC.64 R6, c[0x0][0xb10] ;  /* 0x0002c400ff067b82 */ /* 0x000ee20000000a00 */
[----:B--2---:R-:W-:-:S07]  /*0f60*/  ISETP.NE.AND P2, PT, R10, 0x1, PT ;  /* 0x000000010a00780c */ /* 0x004fce0003f45270 */
[----:B------:R-:W1:Y:S08]  /*0f70*/  LDC R8, c[0x0][0xb20] ;  /* 0x0002c800ff087b82 */ /* 0x000e700000000800 */
[----:B------:R-:W2:Y:S01]  /*0f80*/  LDC.64 R2, c[0x0][0xb28] ;  /* 0x0002ca00ff027b82 */ /* 0x000ea20000000a00 */
[----:B----4-:R-:W-:-:S04]  /*0f90*/  IMAD.HI.U32 R13, R12, R5, RZ ;  /* 0x000000050c0d7227 */ /* 0x010fc800078e00ff */
[----:B------:R-:W-:-:S04]  /*0fa0*/  IMAD.HI.U32 R5, R20, R5, RZ ;  /* 0x0000000514057227 */ /* 0x000fc800078e00ff */
[----:B---3--:R-:W-:-:S04]  /*0fb0*/  IMAD.HI.U32 R14, R11, R6, RZ ;  /* 0x000000060b0e7227 */ /* 0x008fc800078e00ff */
[C---:B------:R-:W-:Y:S01]  /*0fc0*/  IMAD.HI.U32 R16, R21.reuse, R6, RZ ;  /* 0x0000000615107227 */ /* 0x040fe200078e00ff */
[-C--:B------:R-:W-:Y:S02]  /*0fd0*/  @P2 SHF.R.U32.HI R11, RZ, R7.reuse, R14 ;  /* 0x00000007ff0b2219 */ /* 0x080fe4000001160e */
[-C--:B-1----:R-:W-:Y:S02]  /*0fe0*/  @P1 SHF.R.U32.HI R12, RZ, R8.reuse, R13 ;  /* 0x00000008ff0c1219 */ /* 0x082fe4000001160d */
[----:B------:R-:W-:Y:S02]  /*0ff0*/  SHF.R.U32.HI R5, RZ, R8, R5 ;  /* 0x00000008ff057219 */ /* 0x000fe40000011605 */
[----:B------:R-:W-:Y:S02]  /*1000*/  SHF.R.U32.HI R16, RZ, R7, R16 ;  /* 0x00000007ff107219 */ /* 0x000fe40000011610 */
[----:B------:R-:W-:Y:S01]  /*1010*/  SEL R5, R20, R5, !P1 ;  /* 0x0000000514057207 */ /* 0x000fe20004800000 */
[----:B--2---:R-:W-:Y:S01]  /*1020*/  IMAD.HI.U32 R14, R12, R2, RZ ;  /* 0x000000020c0e7227 */ /* 0x004fe200078e00ff */
[----:B------:R-:W-:-:S02]  /*1030*/  SEL R7, R21, R16, !P2 ;  /* 0x0000001015077207 */ /* 0x000fc40005000000 */
[----:B------:R-:W-:Y:S01]  /*1040*/  IADD3 R13, PT, PT, -R5, RZ, RZ ;  /* 0x000000ff050d7210 */ /* 0x000fe20007ffe1ff */
[----:B------:R-:W-:Y:S01]  /*1050*/  IMAD.HI.U32 R6, R11, R2, RZ ;  /* 0x000000020b067227 */ /* 0x000fe200078e00ff */
[----:B------:R-:W-:-:S03]  /*1060*/  @P0 SHF.R.U32.HI R12, RZ, R3, R14 ;  /* 0x00000003ff0c0219 */ /* 0x000fc6000001160e */
[----:B------:R-:W-:Y:S01]  /*1070*/  IMAD R13, R4, R13, R20 ;  /* 0x0000000d040d7224 */ /* 0x000fe200078e0214 */
[----:B------:R-:W-:Y:S01]  /*1080*/  @P0 SHF.R.U32.HI R11, RZ, R3, R6 ;  /* 0x00000003ff0b0219 */ /* 0x000fe20000011606 */
[----:B------:R-:W-:-:S04]  /*1090*/  IMAD R12, R12, R9, RZ ;  /* 0x000000090c0c7224 */ /* 0x000fc800078e02ff */
[----:B------:R-:W-:Y:S01]  /*10a0*/  IMAD R6, R11, R9, RZ ;  /* 0x000000090b067224 */ /* 0x000fe200078e02ff */
[----:B------:R-:W-:-:S04]  /*10b0*/  ISETP.GE.AND P1, PT, R5, R12, PT ;  /* 0x0000000c0500720c */ /* 0x000fc80003f26270 */
[----:B------:R-:W-:Y:S01]  /*10c0*/  ISETP.GE.OR P1, PT, R7, R6, P1 ;  /* 0x000000060700720c */ /* 0x000fe20000f26670 */
[----:B------:R-:W-:-:S05]  /*10d0*/  IMAD.HI.U32 R6, R5, R2, RZ ;  /* 0x0000000205067227 */ /* 0x000fca00078e00ff */
[----:B------:R-:W-:-:S04]  /*10e0*/  SHF.R.U32.HI R6, RZ, R3, R6 ;  /* 0x00000003ff067219 */ /* 0x000fc80000011606 */
[----:B------:R-:W-:-:S03]  /*10f0*/  SEL R6, R5, R6, !P0 ;  /* 0x0000000605067207 */ /* 0x000fc60004000000 */
[----:B------:R-:W-:Y:S01]  /*1100*/  @!P1 IMAD.HI.U32 R8, R7, R2, RZ ;  /* 0x0000000207089227 */ /* 0x000fe200078e00ff */
[----:B------:R-:W-:-:S04]  /*1110*/  IADD3 R2, PT, PT, -R6, RZ, RZ ;  /* 0x000000ff06027210 */ /* 0x000fc80007ffe1ff */
[----:B------:R-:W-:Y:S01]  /*1120*/  @!P1 SHF.R.U32.HI R8, RZ, R3, R8 ;  /* 0x00000003ff089219 */ /* 0x000fe20000011608 */
[----:B------:R-:W-:-:S03]  /*1130*/  IMAD R2, R9, R2, R5 ;  /* 0x0000000209027224 */ /* 0x000fc600078e0205 */
[----:B------:R-:W-:-:S05]  /*1140*/  @!P1 SEL R3, R7, R8, !P0 ;  /* 0x0000000807039207 */ /* 0x000fca0004000000 */
[--C-:B------:R-:W-:Y:S02]  /*1150*/  @!P1 IMAD.IADD R6, R6, 0x1, -R3.reuse ;  /* 0x0000000106069824 */ /* 0x100fe400078e0a03 */
[----:B------:R-:W-:Y:S01]  /*1160*/  @!P1 IMAD R3, R2, R11, R3 ;  /* 0x0000000b02039224 */ /* 0x000fe200078e0203 */
[----:B------:R-:W-:Y:S01]  /*1170*/  IADD3 R2, PT, PT, -R7, RZ, RZ ;  /* 0x000000ff07027210 */ /* 0x000fe20007ffe1ff */
[----:B------:R-:W-:Y:S02]  /*1180*/  @!P1 IMAD R5, R6, R9, R7 ;  /* 0x0000000906059224 */ /* 0x000fe400078e0207 */
[----:B------:R-:W-:Y:S02]  /*1190*/  @!P1 IMAD.MOV.U32 R7, RZ, RZ, R3 ;  /* 0x000000ffff079224 */ /* 0x000fe400078e0003 */
[----:B------:R-:W-:Y:S02]  /*11a0*/  IMAD R2, R10, R2, R21 ;  /* 0x000000020a027224 */ /* 0x000fe400078e0215 */
[----:B------:R-:W-:-:S02]  /*11b0*/  IMAD R20, R5, R4, R13 ;  /* 0x0000000405147224 */ /* 0x000fc400078e020d */
[----:B------:R-:W-:Y:S02]  /*11c0*/  IMAD R21, R7, R10, R2 ;  /* 0x0000000a07157224 */ /* 0x000fe400078e0202 */
.L_x_15:
[----:B------:R-:W1:Y:S01]  /*11d0*/  LDCU UR4, c[0x0][0xb30] ;  /* 0x00016600ff0477ac */ /* 0x000e620008000800 */
[----:B------:R-:W2:Y:S08]  /*11e0*/  S2UR UR37, SR_CgaCtaId ;  /* 0x00000000002579c3 */ /* 0x000eb00000008800 */
[----:B------:R-:W3:Y:S01]  /*11f0*/  LDC R40, c[0x0][0xb24] ;  /* 0x0002c900ff287b82 */ /* 0x000ee20000000800 */
[----:B-1----:R-:W-:-:S09]  /*1200*/  UISETP.NE.AND UP1, UPT, UR4, 0x1, UPT ;  /* 0x000000010400788c */ /* 0x002fd2000bf25270 */
[----:B--2---:R-:W-:Y:S05]  /*1210*/  BRA.U UP1, `(.L_x_16) ;  /* 0x0000000101407547 */ /* 0x004fea000b800000 */
[----:B------:R-:W1:Y:S08]  /*1220*/  LDC.64 R4, c[0x0][0xb10] ;  /* 0x0002c400ff047b82 */ /* 0x000e700000000a00 */
[----:B------:R-:W2:Y:S08]  /*1230*/  LDC.64 R2, c[0x0][0xb18] ;  /* 0x0002c600ff027b82 */ /* 0x000eb00000000a00 */
[----:B------:R-:W4:Y:S08]  /*1240*/  LDC R6, c[0x0][0xb20] ;  /* 0x0002c800ff067b82 */ /* 0x000f300000000800 */
[----:B------:R-:W3:Y:S01]  /*1250*/  LDC R8, c[0x0][0xb0c] ;  /* 0x0002c300ff087b82 */ /* 0x000ee20000000800 */
[----:B-1----:R-:W-:-:S05]  /*1260*/  IMAD.HI.U32 R4, R21, R4, RZ ;  /* 0x0000000415047227 */ /* 0x002fca00078e00ff */
[----:B------:R-:W-:Y:S01]  /*1270*/  SHF.R.U32.HI R4, RZ, R5, R4 ;  /* 0x00000005ff047219 */ /* 0x000fe20000011604 */
[----:B--2---:R-:W-:Y:S01]  /*1280*/  IMAD.HI.U32 R3, R20, R3, RZ ;  /* 0x0000000314037227 */ /* 0x004fe200078e00ff */
[----:B------:R-:W-:-:S04]  /*1290*/  ISETP.NE.AND P0, PT, R2, 0x1, PT ;  /* 0x000000010200780c */ /* 0x000fc80003f05270 */
[----:B----4-:R-:W-:-:S04]  /*12a0*/  SHF.R.U32.HI R3, RZ, R6, R3 ;  /* 0x00000006ff037219 */ /* 0x010fc80000011603 */
[----:B------:R-:W-:Y:S02]  /*12b0*/  SEL R3, R20, R3, !P0 ;  /* 0x0000000314037207 */ /* 0x000fe40004000000 */
[----:B---3--:R-:W-:-:S04]  /*12c0*/  ISETP.NE.AND P1, PT, R8, 0x1, PT ;  /* 0x000000010800780c */ /* 0x008fc80003f25270 */
[----:B------:R-:W-:-:S05]  /*12d0*/  SEL R4, R21, R4, !P1 ;  /* 0x0000000415047207 */ /* 0x000fca0004800000 */
[----:B------:R-:W-:Y:S02]  /*12e0*/  IMAD.IADD R5, R3, 0x1, -R4 ;  /* 0x0000000103057824 */ /* 0x000fe400078e0a04 */
[----:B------:R-:W-:Y:S02]  /*12f0*/  IMAD.IADD R3, R4, 0x1, -R3 ;  /* 0x0000000104037824 */ /* 0x000fe400078e0a03 */
[----:B------:R-:W-:Y:S02]  /*1300*/  IMAD R21, R5, R8, R21 ;  /* 0x0000000805157224 */ /* 0x000fe400078e0215 */
[----:B------:R-:W-:-:S07]  /*1310*/  IMAD R20, R3, R2, R20 ;  /* 0x0000000203147224 */ /* 0x000fce00078e0214 */
.L_x_16:
[----:B------:R-:W-:Y:S01]  /*1320*/  BAR.SYNC.DEFER_BLOCKING 0x0 ;  /* 0x0000000000007b1d */ /* 0x000fe20000010000 */
[----:B------:R-:W-:Y:S01]  /*1330*/  UISETP.NE.AND UP1, UPT, UR8, 0x2, UPT ;  /* 0x000000020800788c */ /* 0x000fe2000bf25270 */
[----:B------:R-:W-:Y:S02]  /*1340*/  ISETP.NE.OR P5, PT, R0, 0x2, !P5 ;  /* 0x000000020000780c */ /* 0x000fe40006fa5670 */
[----:B------:R-:W-:-:S06]  /*1350*/  LOP3.LUT R2, R103, 0x1f, RZ, 0xc0, !PT ;  /* 0x0000001f67027812 */ /* 0x000fcc00078ec0ff */
[----:B------:R-:W-:Y:S05]  /*1360*/  BRA.U UP1, `(.L_x_17) ;  /* 0x0000001101147547 */ /* 0x000fea000b800000 */
[----:B------:R-:W1:Y:S01]  /*1370*/  LDCU UR13, c[0x0][0x38c] ;  /* 0x00007180ff0d77ac */ /* 0x000e620008000800 */
[----:B------:R-:W2:Y:S01]  /*1380*/  LDC R9, c[0x0][0x370] ;  /* 0x0000dc00ff097b82 */ /* 0x000ea20000000800 */
[----:B------:R-:W-:Y:S01]  /*1390*/  PLOP3.LUT P1, PT, PT, PT, UP2, 0x80, 0x8 ;  /* 0x000000000008781c */ /* 0x000fe20003f2f028 */
[----:B------:R-:W-:Y:S01]  /*13a0*/  IMAD.MOV.U32 R15, RZ, RZ, 0x1 ;  /* 0x00000001ff0f7424 */ /* 0x000fe200078e00ff */
[----:B------:R-:W-:Y:S01]  /*13b0*/  ISETP.EQ.OR P4, PT, R2, RZ, P5 ;  /* 0x000000ff0200720c */ /* 0x000fe20002f82670 */
[----:B------:R-:W-:Y:S01]  /*13c0*/  IMAD.MOV.U32 R14, RZ, RZ, RZ ;  /* 0x000000ffff0e7224 */ /* 0x000fe200078e00ff */
[----:B------:R-:W-:Y:S02]  /*13d0*/  PLOP3.LUT P1, PT, P1, PT, PT, 0x8, 0x80 ;  /* 0x000000000080781c */ /* 0x000fe40000f2e170 */
[----:B------:R-:W-:Y:S01]  /*13e0*/  CS2R R12, SRZ ;  /* 0x00000000000c7805 */ /* 0x000fe2000001ff00 */
[----:B------:R-:W-:Y:S01]  /*13f0*/  IMAD.MOV.U32 R10, RZ, RZ, 0x1 ;  /* 0x00000001ff0a7424 */ /* 0x000fe200078e00ff */
[----:B------:R-:W4:Y:S01]  /*1400*/  LDC R0, c[0x0][0x374] ;  /* 0x0000dd00ff007b82 */ /* 0x000f220000000800 */
[----:B------:R-:W2:Y:S01]  /*1410*/  LDCU.64 UR22, c[0x0][0x348] ;  /* 0x00006900ff1677ac */ /* 0x000ea20008000a00 */
[----:B------:R-:W-:Y:S01]  /*1420*/  UMOV UR6, URZ ;  /* 0x000000ff00067c82 */ /* 0x000fe20008000000 */
[----:B-1----:R-:W-:-:S04]  /*1430*/  UIADD3 UR5, UPT, UPT, UR13, 0x3f, URZ ;  /* 0x0000003f0d057890 */ /* 0x002fc8000fffe0ff */
[----:B------:R-:W-:-:S04]  /*1440*/  USHF.R.S32.HI UR4, URZ, 0x1f, UR5 ;  /* 0x0000001fff047899 */ /* 0x000fc80008011405 */
[----:B------:R-:W-:-:S04]  /*1450*/  ULEA.HI UR4, UR4, UR5, URZ, 0x6 ;  /* 0x0000000504047291 */ /* 0x000fc8000f8f30ff */
[----:B------:R-:W-:Y:S02]  /*1460*/  USHF.R.S32.HI UR15, URZ, 0x6, UR4 ;  /* 0x00000006ff0f7899 */ /* 0x000fe40008011404 */
[----:B------:R-:W-:Y:S02]  /*1470*/  UIADD3 UR4, UPT, UPT, UR13, -0x1, URZ ;  /* 0xffffffff0d047890 */ /* 0x000fe4000fffe0ff */
[----:B------:R-:W-:Y:S02]  /*1480*/  UISETP.LT.U32.AND UP0, UPT, UR15, 0x2, UPT ;  /* 0x000000020f00788c */ /* 0x000fe4000bf01070 */
[----:B------:R-:W-:Y:S02]  /*1490*/  UISETP.GE.U32.AND UP1, UPT, UR4, -0x7f, UPT ;  /* 0xffffff810400788c */ /* 0x000fe4000bf26070 */
[----:B------:R-:W-:Y:S02]  /*14a0*/  USEL UR14, UR15, 0x2, UP0 ;  /* 0x000000020f0e7887 */ /* 0x000fe40008000000 */
[----:B------:R-:W-:-:S02]  /*14b0*/  UIADD3 UR13, UPT, UPT, UR13, 0x7e, URZ ;  /* 0x0000007e0d0d7890 */ /* 0x000fc4000fffe0ff */
[----:B------:R-:W-:Y:S02]  /*14c0*/  UIADD3 UR5, UPT, UPT, UR14, -0x1, URZ ;  /* 0xffffffff0e057890 */ /* 0x000fe4000fffe0ff */
[----:B------:R-:W-:-:S03]  /*14d0*/  UIADD3 UR7, UPT, UPT, UR15, -UR14, URZ ;  /* 0x8000000e0f077290 */ /* 0x000fc6000fffe0ff */
[----:B------:R-:W-:-:S04]  /*14e0*/  @UP1 UIADD3 UR5, UPT, UPT, UR14, URZ, URZ ;  /* 0x000000ff0e051290 */ /* 0x000fc8000fffe0ff */
[----:B--2---:R-:W-:-:S12]  /*14f0*/  UIADD3 UR5, UPT, UPT, UR5, 0x1, URZ ;  /* 0x0000000105057890 */ /* 0x004fd8000fffe0ff */
.L_x_35:
[----:B------:R-:W-:Y:S01]  /*1500*/  UISETP.NE.AND UP0, UPT, UR37, URZ, UPT ;  /* 0x000000ff2500728c */ /* 0x000fe2000bf05270 */
[----:B------:R-:W1:Y:S08]  /*1510*/  S2UR UR37, SR_CgaCtaId ;  /* 0x00000000002579c3 */ /* 0x000e700000008800 */
[----:B------:R-:W-:Y:S05]  /*1520*/  BRA.U UP0, `(.L_x_18) ;  /* 0x0000000100347547 */ /* 0x000fea000b800000 */
[----:B------:R-:W2:Y:S01]  /*1530*/  S2R R2, SR_CgaCtaId ;  /* 0x0000000000027919 */ /* 0x000ea20000008800 */
[----:B------:R-:W-:-:S04]  /*1540*/  MOV R3, 0x400 ;  /* 0x0000040000037802 */ /* 0x000fc80000000f00 */
[----:B--2---:R-:W-:Y:S02]  /*1550*/  LEA R3, R2, R3, 0x18 ;  /* 0x0000000302037211 */ /* 0x004fe400078ec0ff */
[----:B------:R-:W-:-:S03]  /*1560*/  SHF.L.U32 R2, R10, 0x1f, RZ ;  /* 0x0000001f0a027819 */ /* 0x000fc600000006ff */
[----:B------:R-:W-:-:S04]  /*1570*/  IMAD R3, R12, 0x8, R3 ;  /* 0x000000080c037824 */ /* 0x000fc800078e0203 */
[----:B------:R-:W2:Y:S02]  /*1580*/  SYNCS.PHASECHK.TRANS64.TRYWAIT P0, [R3+URZ+0xe0], R2 ;  /* 0x0000e002030075a7 */ /* 0x000ea400080011ff */
[----:B--2---:R-:W-:Y:S05]  /*1590*/  @!P0 BRA `(.L_x_19) ;  /* 0x0000007800248947 */ /* 0x004fea0003800000 */
.L_x_123:
[----:B------:R-:W-:Y:S01]  /*15a0*/  VIADD R12, R12, 0x1 ;  /* 0x000000010c0c7836 */ /* 0x000fe20000000000 */
[----:B------:R2:W-:Y:S04]  /*15b0*/  SYNCS.ARRIVE.TRANS64.A1T0 RZ, [R3+URZ+0xd0], RZ ;  /* 0x0000d0ff03ff79a7 */ /* 0x0005e800081000ff */
[----:B------:R-:W-:-:S04]  /*15c0*/  ISETP.NE.AND P0, PT, R12, 0x2, PT ;  /* 0x000000020c00780c */ /* 0x000fc80003f05270 */
[----:B------:R-:W-:Y:S02]  /*15d0*/  SEL R12, R12, RZ, P0 ;  /* 0x000000ff0c0c7207 */ /* 0x000fe40000000000 */
[----:B--2---:R-:W-:-:S04]  /*15e0*/  SEL R3, RZ, 0x1, P0 ;  /* 0x00000001ff037807 */ /* 0x004fc80000000000 */
[----:B------:R-:W-:-:S07]  /*15f0*/  LOP3.LUT R10, R10, R3, RZ, 0x3c, !PT ;  /* 0x000000030a0a7212 */ /* 0x000fce00078e3cff */
.L_x_18:
[----:B------:R-:W-:Y:S01]  /*1600*/  UMOV UR4, 0x400 ;  /* 0x0000040000047882 */ /* 0x000fe20000000000 */
[----:B------:R-:W-:Y:S01]  /*1610*/  SHF.L.U32 R2, R15, 0x1f, RZ ;  /* 0x0000001f0f027819 */ /* 0x000fe200000006ff */
[----:B-1----:R-:W-:Y:S01]  /*1620*/  ULEA UR4, UR37, UR4, 0x18 ;  /* 0x0000000425047291 */ /* 0x002fe2000f8ec0ff */
[----:B------:R-:W-:Y:S01]  /*1630*/  R2UR UR35, R21 ;  /* 0x00000000152372ca */ /* 0x000fe200000e0000 */
[----:B------:R-:W-:Y:S01]  /*1640*/  UISETP.GE.U32.AND UP0, UPT, UR13, 0x7f, UPT ;  /* 0x0000007f0d00788c */ /* 0x000fe2000bf06070 */
[----:B------:R-:W-:Y:S01]  /*1650*/  R2UR UR11, R20 ;  /* 0x00000000140b72ca */ /* 0x000fe200000e0000 */
[----:B------:R-:W-:Y:S01]  /*1660*/  ULEA UR8, UR6, UR4, 0x3 ;  /* 0x0000000406087291 */ /* 0x000fe2000f8e18ff */
[----:B------:R-:W-:-:S08]  /*1670*/  UMOV UR24, URZ ;  /* 0x000000ff00187c82 */ /* 0x000fd00008000000 */
[----:B------:R1:W2:Y:S01]  /*1680*/  SYNCS.PHASECHK.TRANS64.TRYWAIT P0, [UR8+0x10], R2 ;  /* 0x00001002ff0075a7 */ /* 0x0002a20008001108 */
[----:B------:R-:W-:Y:S02]  /*1690*/  USHF.L.U32 UR35, UR35, 0x6, URZ ;  /* 0x0000000623237899 */ /* 0x000fe400080006ff */
[----:B------:R-:W-:Y:S01]  /*16a0*/  USHF.L.U32 UR11, UR11, 0x8, URZ ;  /* 0x000000080b0b7899 */ /* 0x000fe200080006ff */
[----:B------:R-:W-:Y:S11]  /*16b0*/  BRA.U !UP0, `(.L_x_20) ;  /* 0x0000000108a87547 */ /* 0x000ff6000b800000 */
[----:B------:R-:W-:Y:S01]  /*16c0*/  UMOV UR16, URZ ;  /* 0x000000ff00107c82 */ /* 0x000fe20008000000 */
[----:B------:R-:W-:-:S05]  /*16d0*/  UMOV UR17, UR6 ;  /* 0x0000000600117c82 */ /* 0x000fca0008000000 */
.L_x_25:
[----:B-1----:R-:W-:Y:S01]  /*16e0*/  ULEA UR33, UR17, UR4, 0x3 ;  /* 0x0000000411217291 */ /* 0x002fe2000f8e18ff */
[----:B--2---:R-:W-:Y:S01]  /*16f0*/  @!P5 MOV R3, 0x5000 ;  /* 0x000050000003d802 */ /* 0x004fe20000000f00 */
[----:B--2---:R-:W-:Y:S10]  /*1700*/  @P0 BRA `(.L_x_21) ;  /* 0x00000000000c0947 */ /* 0x004ff40003800000 */
[----:B------:R-:W-:-:S04]  /*1710*/  SHF.L.U32 R5, R15, 0x1f, RZ ;  /* 0x0000001f0f057819 */ /* 0x000fc800000006ff */
[----:B------:R-:W2:Y:S02]  /*1720*/  SYNCS.PHASECHK.TRANS64.TRYWAIT P0, [UR33+0x10], R5 ;  /* 0x00001005ff0075a7 */ /* 0x000ea40008001121 */
[----:B--2---:R-:W-:Y:S05]  /*1730*/  @!P0 BRA `(.L_x_22) ;  /* 0x0000007400d08947 */ /* 0x004fea0003800000 */
.L_x_21:
[----:B------:R2:W-:Y:S01]  /*1740*/  @!P5 SYNCS.ARRIVE.TRANS64 RZ, [UR33], R3 ;  /* 0x00000003ffffd9a7 */ /* 0x0005e20008000021 */
[----:B------:R-:W-:Y:S04]  /*1750*/  BSSY.RECONVERGENT B0, `(.L_x_23) ;  /* 0x0000003000007945 */ /* 0x000fe80003800200 */
[----:B------:R-:W-:Y:S05]  /*1760*/  @P4 BRA `(.L_x_24) ;  /* 0x0000000000044947 */ /* 0x000fea0003800000 */
[----:B------:R-:W-:Y:S05]  /*1770*/  BPT.TRAP 0x1 ;  /* 0x000000040000795c */ /* 0x000fea0000300000 */
.L_x_24:
[----:B------:R-:W-:Y:S05]  /*1780*/  BSYNC.RECONVERGENT B0 ;  /* 0x0000000000007941 */ /* 0x000fea0003800200 */
.L_x_23:
[----:B------:R-:W-:Y:S02]  /*1790*/  UIADD3 UR6, UPT, UPT, UR17, 0x1, URZ ;  /* 0x0000000111067890 */ /* 0x000fe4000fffe0ff */
[----:B------:R-:W-:Y:S02]  /*17a0*/  ULEA UR32, UR17, UR4, 0xc ;  /* 0x0000000411207291 */ /* 0x000fe4000f8e60ff */
[----:B------:R-:W-:Y:S02]  /*17b0*/  UISETP.NE.AND UP0, UPT, UR6, 0x2, UPT ;  /* 0x000000020600788c */ /* 0x000fe4000bf05270 */
[----:B------:R-:W-:Y:S02]  /*17c0*/  UIADD3 UR26, UP1, UPT, UR22, 0x80, URZ ;  /* 0x00000080161a7890 */ /* 0x000fe4000ff3e0ff */
[----:B------:R-:W-:Y:S02]  /*17d0*/  USEL UR9, URZ, 0x1, UP0 ;  /* 0x00000001ff097887 */ /* 0x000fe40008000000 */
[----:B------:R-:W-:-:S02]  /*17e0*/  USEL UR6, UR6, URZ, UP0 ;  /* 0x000000ff06067287 */ /* 0x000fc40008000000 */
[----:B------:R-:W-:Y:S02]  /*17f0*/  UIADD3 UR20, UP0, UPT, UR22, 0x180, URZ ;  /* 0x0000018016147890 */ /* 0x000fe4000ff1e0ff */
[----:B------:R-:W-:Y:S01]  /*1800*/  ULEA UR8, UR6, UR4, 0x3 ;  /* 0x0000000406087291 */ /* 0x000fe2000f8e18ff */
[----:B------:R-:W-:Y:S01]  /*1810*/  LOP3.LUT R15, R15, UR9, RZ, 0x3c, !PT ;  /* 0x000000090f0f7c12 */ /* 0x000fe2000f8e3cff */
[----:B------:R-:W-:Y:S02]  /*1820*/  USHF.L.U32 UR34, UR16, 0x6, URZ ;  /* 0x0000000610227899 */ /* 0x000fe400080006ff */
[----:B------:R-:W-:Y:S01]  /*1830*/  UIADD3.X UR27, UPT, UPT, URZ, UR23, URZ, UP1, !UPT ;  /* 0x00000017ff1b7290 */ /* 0x000fe20008ffe4ff */
[----:B-1----:R-:W-:Y:S01]  /*1840*/  SHF.L.U32 R2, R15, 0x1f, RZ ;  /* 0x0000001f0f027819 */ /* 0x002fe200000006ff */
[----:B------:R-:W-:Y:S02]  /*1850*/  UIADD3 UR32, UPT, UPT, UR32, 0x6400, URZ ;  /* 0x0000640020207890 */ /* 0x000fe4000fffe0ff */
[----:B------:R-:W-:Y:S01]  /*1860*/  UIADD3.X UR21, UPT, UPT, URZ, UR23, URZ, UP0, !UPT ;  /* 0x00000017ff157290 */ /* 0x000fe200087fe4ff */
[----:B------:R1:W1:Y:S01]  /*1870*/  SYNCS.PHASECHK.TRANS64.TRYWAIT P0, [UR8+0x10], R2 ;  /* 0x00001002ff0075a7 */ /* 0x0002620008001108 */
[----:B------:R-:W-:Y:S01]  /*1880*/  ULEA UR8, UR17, UR4, 0xe ;  /* 0x0000000411087291 */ /* 0x000fe2000f8e70ff */
[----:B------:R-:W-:Y:S01]  /*1890*/  UMOV UR18, 0x0 ;  /* 0x0000000000127882 */ /* 0x000fe20000000000 */
[----:B------:R-:W-:-:S02]  /*18a0*/  UMOV UR19, 0x10000000 ;  /* 0x1000000000137882 */ /* 0x000fc40000000000 */
[----:B------:R-:W-:Y:S01]  /*18b0*/  UIADD3 UR8, UPT, UPT, UR8, 0x8400, URZ ;  /* 0x0000840008087890 */ /* 0x000fe2000fffe0ff */
[----:B------:R1:W-:Y:S01]  /*18c0*/  UTMALDG.3D [UR32], [UR26], desc[UR18] ;  /* 0x000012201a0075b4 */ /* 0x0003e20008011000 */
[----:B------:R-:W-:Y:S01]  /*18d0*/  UMOV UR12, UR36 ;  /* 0x00000024000c7c82 */ /* 0x000fe20008000000 */
[----:B------:R-:W-:Y:S01]  /*18e0*/  UMOV UR9, UR33 ;  /* 0x0000002100097c82 */ /* 0x000fe20008000000 */
[----:B------:R-:W-:Y:S01]  /*18f0*/  UMOV UR10, UR34 ;  /* 0x00000022000a7c82 */ /* 0x000fe20008000000 */
[----:B------:R-:W-:Y:S01]  /*1900*/  UIADD3 UR16, UPT, UPT, UR16, 0x1, URZ ;  /* 0x0000000110107890 */ /* 0x000fe2000fffe0ff */
[----:B------:R-:W-:Y:S01]  /*1910*/  UMOV UR24, UR5 ;  /* 0x0000000500187c82 */ /* 0x000fe20008000000 */
[----:B------:R-:W-:Y:S02]  /*1920*/  UMOV UR17, UR6 ;  /* 0x0000000600117c82 */ /* 0x000fe40008000000 */
[----:B------:R1:W-:Y:S01]  /*1930*/  UTMALDG.3D [UR8], [UR20], desc[UR18] ;  /* 0x00001208140075b4 */ /* 0x0003e20008011000 */
[----:B------:R-:W-:-:S09]  /*1940*/  UISETP.NE.AND UP0, UPT, UR16, UR5, UPT ;  /* 0x000000051000728c */ /* 0x000fd2000bf05270 */
[----:B------:R-:W-:Y:S05]  /*1950*/  BRA.U UP0, `(.L_x_25) ;  /* 0xfffffffd00607547 */ /* 0x000fea000b83ffff */
.L_x_20:
[----:B-1----:R-:W-:Y:S01]  /*1960*/  ULEA UR8, UR6, UR4, 0x3 ;  /* 0x0000000406087291 */ /* 0x002fe2000f8e18ff */
[----:B------:R-:W-:Y:S01]  /*1970*/  SHF.L.U32 R2, R15, 0x1f, RZ ;  /* 0x0000001f0f027819 */ /* 0x000fe200000006ff */
[----:B------:R-:W-:Y:S01]  /*1980*/  @!P1 SYNCS.ARRIVE.TRANS64.A1T0 RZ, [UR4+0x68], RZ ;  /* 0x000068ffffff99a7 */ /* 0x000fe20008100004 */
[----:B------:R-:W-:-:S06]  /*1990*/  UISETP.GT.AND UP0, UPT, UR15, UR14, UPT ;  /* 0x0000000e0f00728c */ /* 0x000fcc000bf04270 */
[----:B--2---:R1:W2:Y:S03]  /*19a0*/  SYNCS.PHASECHK.TRANS64.TRYWAIT P0, [UR8+0x10], R2 ;  /* 0x00001002ff0075a7 */ /* 0x0042a60008001108 */
[----:B------:R-:W-:Y:S05]  /*19b0*/  BRA.U !UP0, `(.L_x_26) ;  /* 0x0000000108ac7547 */ /* 0x000fea000b800000 */
[----:B------:R-:W-:Y:S01]  /*19c0*/  UIADD3 UR21, UPT, UPT, UR7, UR24, URZ ;  /* 0x0000001807157290 */ /* 0x000fe2000fffe0ff */
[----:B------:R-:W-:-:S11]  /*19d0*/  UMOV UR25, UR6 ;  /* 0x0000000600197c82 */ /* 0x000fd60008000000 */
.L_x_31:
[----:B-1----:R-:W-:Y:S01]  /*19e0*/  ULEA UR17, UR25, UR4, 0x3 ;  /* 0x0000000419117291 */ /* 0x002fe2000f8e18ff */
[----:B--2---:R-:W-:Y:S01]  /*19f0*/  @!P5 MOV R3, 0x5000 ;  /* 0x000050000003d802 */ /* 0x004fe20000000f00 */
[----:B--2---:R-:W-:Y:S10]  /*1a00*/  @P0 BRA `(.L_x_27) ;  /* 0x00000000000c0947 */ /* 0x004ff40003800000 */
[----:B------:R-:W-:-:S04]  /*1a10*/  SHF.L.U32 R5, R15, 0x1f, RZ ;  /* 0x0000001f0f057819 */ /* 0x000fc800000006ff */
[----:B------:R-:W2:Y:S02]  /*1a20*/  SYNCS.PHASECHK.TRANS64.TRYWAIT P0, [UR17+0x10], R5 ;  /* 0x00001005ff0075a7 */ /* 0x000ea40008001111 */
[----:B--2---:R-:W-:Y:S05]  /*1a30*/  @!P0 BRA `(.L_x_28) ;  /* 0x0000007400288947 */ /* 0x004fea0003800000 */
.L_x_27:
[----:B------:R2:W-:Y:S01]  /*1a40*/  @!P5 SYNCS.ARRIVE.TRANS64 RZ, [UR17], R3 ;  /* 0x00000003ffffd9a7 */ /* 0x0005e20008000011 */
[----:B------:R-:W-:Y:S04]  /*1a50*/  BSSY.RECONVERGENT B0, `(.L_x_29) ;  /* 0x0000003000007945 */ /* 0x000fe80003800200 */
[----:B------:R-:W-:Y:S05]  /*1a60*/  @P4 BRA `(.L_x_30) ;  /* 0x0000000000044947 */ /* 0x000fea0003800000 */
[----:B------:R-:W-:Y:S05]  /*1a70*/  BPT.TRAP 0x1 ;  /* 0x000000040000795c */ /* 0x000fea0000300000 */
.L_x_30:
[----:B------:R-:W-:Y:S05]  /*1a80*/  BSYNC.RECONVERGENT B0 ;  /* 0x0000000000007941 */ /* 0x000fea0003800200 */
.L_x_29:
        /* <DEDUP_REMOVED lines=10> */
[----:B------:R-:W-:Y:S01]  /*1b30*/  UIADD3 UR16, UPT, UPT, UR16, 0x6400, URZ ;  /* 0x0000640010107890 */ /* 0x000fe2000fffe0ff */
[----:B-1----:R-:W-:Y:S01]  /*1b40*/  SHF.L.U32 R2, R15, 0x1f, RZ ;  /* 0x0000001f0f027819 */ /* 0x002fe200000006ff */
[----:B------:R-:W-:Y:S02]  /*1b50*/  UIADD3.X UR31, UPT, UPT, URZ, UR23, URZ, UP1, !UPT ;  /* 0x00000017ff1f7290 */ /* 0x000fe40008ffe4ff */
[----:B------:R-:W-:Y:S01]  /*1b60*/  UIADD3.X UR29, UPT, UPT, URZ, UR23, URZ, UP0, !UPT ;  /* 0x00000017ff1d7290 */ /* 0x000fe200087fe4ff */
[----:B------:R1:W1:Y:S01]  /*1b70*/  SYNCS.PHASECHK.TRANS64.TRYWAIT P0, [UR8+0x10], R2 ;  /* 0x00001002ff0075a7 */ /* 0x0002620008001108 */
[----:B------:R-:W-:Y:S01]  /*1b80*/  ULEA UR8, UR25, UR4, 0xe ;  /* 0x0000000419087291 */ /* 0x000fe2000f8e70ff */
[----:B------:R-:W-:Y:S01]  /*1b90*/  UMOV UR26, 0x0 ;  /* 0x00000000001a7882 */ /* 0x000fe20000000000 */
[----:B------:R-:W-:-:S02]  /*1ba0*/  UMOV UR27, 0x10000000 ;  /* 0x10000000001b7882 */ /* 0x000fc40000000000 */
[----:B------:R-:W-:Y:S01]  /*1bb0*/  UIADD3 UR8, UPT, UPT, UR8, 0x8400, URZ ;  /* 0x0000840008087890 */ /* 0x000fe2000fffe0ff */
[----:B------:R-:W-:Y:S01]  /*1bc0*/  UMOV UR19, UR35 ;  /* 0x0000002300137c82 */ /* 0x000fe20008000000 */
[----:B------:R-:W-:Y:S01]  /*1bd0*/  UMOV UR20, UR36 ;  /* 0x0000002400147c82 */ /* 0x000fe20008000000 */
[----:B------:R-:W-:Y:S01]  /*1be0*/  UMOV UR12, UR36 ;  /* 0x00000024000c7c82 */ /* 0x000fe20008000000 */
[----:B------:R-:W-:Y:S01]  /*1bf0*/  UMOV UR9, UR17 ;  /* 0x0000001100097c82 */ /* 0x000fe20008000000 */
[----:B------:R-:W-:Y:S01]  /*1c00*/  UMOV UR10, UR18 ;  /* 0x00000012000a7c82 */ /* 0x000fe20008000000 */
[----:B------:R1:W-:Y:S01]  /*1c10*/  UTMALDG.3D [UR16], [UR30], desc[UR26] ;  /* 0x00001a101e0075b4 */ /* 0x0003e20008011000 */
[----:B------:R-:W-:Y:S01]  /*1c20*/  UIADD3 UR24, UPT, UPT, UR24, 0x1, URZ ;  /* 0x0000000118187890 */ /* 0x000fe2000fffe0ff */
[----:B------:R-:W-:-:S03]  /*1c30*/  UMOV UR25, UR6 ;  /* 0x0000000600197c82 */ /* 0x000fc60008000000 */
[----:B------:R-:W-:Y:S01]  /*1c40*/  UISETP.NE.AND UP0, UPT, UR24, UR21, UPT ;  /* 0x000000151800728c */ /* 0x000fe2000bf05270 */
[----:B------:R1:W-:Y:S08]  /*1c50*/  UTMALDG.3D [UR8], [UR28], desc[UR26] ;  /* 0x00001a081c0075b4 */ /* 0x0003f00008011000 */
[----:B------:R-:W-:Y:S05]  /*1c60*/  BRA.U UP0, `(.L_x_31) ;  /* 0xfffffffd005c7547 */ /* 0x000fea000b83ffff */
.L_x_26:
[C---:B-1----:R-:W-:Y:S01]  /*1c70*/  LEA R2, R14.reuse, UR4, 0x3 ;  /* 0x000000040e027c11 */ /* 0x042fe2000f8e18ff */
[----:B------:R-:W-:Y:S01]  /*1c80*/  NOP ;  /* 0x0000000000007918 */ /* 0x000fe20000000000 */
[----:B--2---:R-:W-:Y:S02]  /*1c90*/  SHF.L.U32 R3, R13, 0x1f, RZ ;  /* 0x0000001f0d037819 */ /* 0x004fe400000006ff */
[----:B------:R-:W-:Y:S02]  /*1ca0*/  LEA R4, R14, UR4, 0x4 ;  /* 0x000000040e047c11 */ /* 0x000fe4000f8e20ff */
[----:B------:R-:W1:Y:S02]  /*1cb0*/  SYNCS.PHASECHK.TRANS64.TRYWAIT P0, [R2+URZ+0x70], R3 ;  /* 0x00007003020075a7 */ /* 0x000e6400080011ff */
[----:B-1----:R-:W-:Y:S05]  /*1cc0*/  @!P0 BRA `(.L_x_32) ;  /* 0x00000070009c8947 */ /* 0x002fea0003800000 */
.L_x_126:
[----:B------:R-:W2:Y:S01]  /*1cd0*/  LDS.128 R4, [R4+0x100] ;  /* 0x0001000004047984 */ /* 0x000ea20000000c00 */
[----:B---3--:R-:W-:Y:S01]  /*1ce0*/  ISETP.GE.AND P0, PT, R40, 0x1, PT ;  /* 0x000000012800780c */ /* 0x008fe20003f06270 */
[----:B-1----:R-:W-:Y:S01]  /*1cf0*/  VIADD R2, R2, 0x80 ;  /* 0x0000008002027836 */ /* 0x002fe20000000000 */
[----:B------:R-:W-:Y:S01]  /*1d00*/  @!PT LDS RZ, [RZ] ;  /* 0x00000000fffff984 */ /* 0x000fe20000000800 */
[----:B------:R-:W-:Y:S01]  /*1d10*/  @!PT LDS RZ, [RZ] ;  /* 0x00000000fffff984 */ /* 0x000fe20000000800 */
[----:B------:R-:W-:Y:S01]  /*1d20*/  @!PT LDS RZ, [RZ] ;  /* 0x00000000fffff984 */ /* 0x000fe20000000800 */
[----:B------:R-:W-:Y:S01]  /*1d30*/  @!PT LDS RZ, [RZ] ;  /* 0x00000000fffff984 */ /* 0x000fe20000000800 */
[----:B------:R1:W-:Y:S06]  /*1d40*/  MEMBAR.ALL.CTA ;  /* 0x0000000000007992 */ /* 0x0003ec0000008000 */
[----:B-1----:R-:W1:Y:S01]  /*1d50*/  FENCE.VIEW.ASYNC.S ;  /* 0x00000000000073c6 */ /* 0x002e620000000000 */
[----:B------:R-:W-:-:S04]  /*1d60*/  PRMT R2, RZ, 0x654, R2 ;  /* 0x00000654ff027816 */ /* 0x000fc80000000002 */
[----:B-1----:R1:W-:Y:S01]  /*1d70*/  SYNCS.ARRIVE.TRANS64.RED.A1T0 RZ, [R2+URZ], RZ ;  /* 0x000000ff02ff79a7 */ /* 0x0023e200081004ff */
[----:B--2---:R-:W-:-:S13]  /*1d80*/  LOP3.LUT P2, RZ, R6, 0x1, RZ, 0xc0, !PT ;  /* 0x0000000106ff7812 */ /* 0x004fda000784c0ff */
[----:B------:R-:W-:Y:S01]  /*1d90*/  @P2 SHF.R.U32.HI R3, RZ, 0x10, R5 ;  /* 0x00000010ff032819 */ /* 0x000fe20000011605 */
[----:B------:R-:W-:Y:S01]  /*1da0*/  VOTEU.ANY UP0, P2 ;  /* 0x0000000000ff7886 */ /* 0x000fe20001000100 */
[----:B------:R-:W-:Y:S02]  /*1db0*/  @P2 MOV R11, R4 ;  /* 0x00000004000b2202 */ /* 0x000fe40000000f00 */
[----:B------:R-:W-:Y:S02]  /*1dc0*/  @P2 R2UR.BROADCAST UR8, R3 ;  /* 0x00000000030822ca */ /* 0x000fe400008e0000 */
[----:B------:R-:W-:-:S11]  /*1dd0*/  @P2 LOP3.LUT R8, R5, 0xffff, RZ, 0xc0, !PT ;  /* 0x0000ffff05082812 */ /* 0x000fd600078ec0ff */
[----:B------:R-:W-:Y:S01]  /*1de0*/  @UP0 UMOV UR36, UR8 ;  /* 0x0000000800240c82 */ /* 0x000fe20008000000 */
[----:B-1----:R-:W-:Y:S05]  /*1df0*/  @!P0 BRA `(.L_x_33) ;  /* 0x0000000000b88947 */ /* 0x002fea0003800000 */
[----:B------:R-:W4:Y:S01]  /*1e00*/  LDC.64 R4, c[0x0][0xb18] ;  /* 0x0002c600ff047b82 */ /* 0x000f220000000a00 */
[----:B------:R-:W-:-:S07]  /*1e10*/  ISETP.NE.AND P3, PT, R40, 0x1, PT ;  /* 0x000000012800780c */ /* 0x000fce0003f65270 */
[----:B------:R-:W1:Y:S08]  /*1e20*/  LDC.64 R6, c[0x0][0xb10] ;  /* 0x0002c400ff067b82 */ /* 0x000e700000000a00 */
[----:B------:R-:W2:Y:S08]  /*1e30*/  LDC R16, c[0x0][0xb20] ;  /* 0x0002c800ff107b82 */ /* 0x000eb00000000800 */
[----:B------:R-:W3:Y:S01]  /*1e40*/  LDC R18, c[0x0][0xb0c] ;  /* 0x0002c300ff127b82 */ /* 0x000ee20000000800 */
[----:B----4-:R-:W-:Y:S01]  /*1e50*/  IMAD.HI.U32 R17, R0, R5, RZ ;  /* 0x0000000500117227 */ /* 0x010fe200078e00ff */
[----:B------:R-:W-:-:S03]  /*1e60*/  ISETP.NE.AND P0, PT, R4, 0x1, PT ;  /* 0x000000010400780c */ /* 0x000fc60003f05270 */
[----:B------:R-:W-:-:S03]  /*1e70*/  IMAD.HI.U32 R5, R8, R5, RZ ;  /* 0x0000000508057227 */ /* 0x000fc600078e00ff */
[----:B------:R-:W4:Y:S01]  /*1e80*/  LDC.64 R2, c[0x0][0xb28] ;  /* 0x0002ca00ff027b82 */ /* 0x000f220000000a00 */
[----:B-1----:R-:W-:-:S04]  /*1e90*/  IMAD.HI.U32 R20, R9, R6, RZ ;  /* 0x0000000609147227 */ /* 0x002fc800078e00ff */
[----:B------:R-:W-:Y:S01]  /*1ea0*/  IMAD.HI.U32 R22, R11, R6, RZ ;  /* 0x000000060b167227 */ /* 0x000fe200078e00ff */
[----:B------:R-:W-:Y:S02]  /*1eb0*/  SHF.R.U32.HI R20, RZ, R7, R20 ;  /* 0x00000007ff147219 */ /* 0x000fe40000011614 */
[-C--:B--2---:R-:W-:Y:S02]  /*1ec0*/  SHF.R.U32.HI R17, RZ, R16.reuse, R17 ;  /* 0x00000010ff117219 */ /* 0x084fe40000011611 */
[----:B------:R-:W-:Y:S02]  /*1ed0*/  SHF.R.U32.HI R5, RZ, R16, R5 ;  /* 0x00000010ff057219 */ /* 0x000fe40000011605 */
[----:B------:R-:W-:Y:S02]  /*1ee0*/  SEL R17, R0, R17, !P0 ;  /* 0x0000001100117207 */ /* 0x000fe40004000000 */
[----:B------:R-:W-:Y:S02]  /*1ef0*/  SHF.R.U32.HI R22, RZ, R7, R22 ;  /* 0x00000007ff167219 */ /* 0x000fe40000011616 */
[----:B---3--:R-:W-:-:S02]  /*1f00*/  ISETP.NE.AND P1, PT, R18, 0x1, PT ;  /* 0x000000011200780c */ /* 0x008fc40003f25270 */
[----:B------:R-:W-:Y:S02]  /*1f10*/  SEL R5, R8, R5, !P0 ;  /* 0x0000000508057207 */ /* 0x000fe40004000000 */
[----:B------:R-:W-:Y:S02]  /*1f20*/  SEL R19, R9, R20, !P1 ;  /* 0x0000001409137207 */ /* 0x000fe40004800000 */
[----:B------:R-:W-:Y:S01]  /*1f30*/  SEL R7, R11, R22, !P1 ;  /* 0x000000160b077207 */ /* 0x000fe20004800000 */
[----:B----4-:R-:W-:-:S04]  /*1f40*/  IMAD.HI.U32 R20, R17, R2, RZ ;  /* 0x0000000211147227 */ /* 0x010fc800078e00ff */
[----:B------:R-:W-:Y:S01]  /*1f50*/  IMAD.HI.U32 R6, R19, R2, RZ ;  /* 0x0000000213067227 */ /* 0x000fe200078e00ff */
[----:B------:R-:W-:-:S04]  /*1f60*/  @P3 SHF.R.U32.HI R17, RZ, R3, R20 ;  /* 0x00000003ff113219 */ /* 0x000fc80000011614 */
[----:B------:R-:W-:Y:S01]  /*1f70*/  @P3 SHF.R.U32.HI R19, RZ, R3, R6 ;  /* 0x00000003ff133219 */ /* 0x000fe20000011606 */
[----:B------:R-:W-:-:S04]  /*1f80*/  IMAD R17, R40, R17, RZ ;  /* 0x0000001128117224 */ /* 0x000fc800078e02ff */
[----:B------:R-:W-:Y:S01]  /*1f90*/  IMAD R6, R40, R19, RZ ;  /* 0x0000001328067224 */ /* 0x000fe200078e02ff */
[C---:B------:R-:W-:Y:S02]  /*1fa0*/  ISETP.GE.AND P0, PT, R5.reuse, R17, PT ;  /* 0x000000110500720c */ /* 0x040fe40003f06270 */
[----:B------:R-:W-:Y:S02]  /*1fb0*/  IADD3 R17, PT, PT, -R5, RZ, RZ ;  /* 0x000000ff05117210 */ /* 0x000fe40007ffe1ff */
[----:B------:R-:W-:Y:S01]  /*1fc0*/  ISETP.GE.OR P0, PT, R7, R6, P0 ;  /* 0x000000060700720c */ /* 0x000fe20000706670 */
[----:B------:R-:W-:-:S04]  /*1fd0*/  IMAD.HI.U32 R6, R5, R2, RZ ;  /* 0x0000000205067227 */ /* 0x000fc800078e00ff */
[----:B------:R-:W-:Y:S01]  /*1fe0*/  IMAD R8, R4, R17, R8 ;  /* 0x0000001104087224 */ /* 0x000fe200078e0208 */
[----:B------:R-:W-:-:S04]  /*1ff0*/  SHF.R.U32.HI R6, RZ, R3, R6 ;  /* 0x00000003ff067219 */ /* 0x000fc80000011606 */
[----:B------:R-:W-:-:S03]  /*2000*/  SEL R6, R5, R6, !P3 ;  /* 0x0000000605067207 */ /* 0x000fc60005800000 */
[----:B------:R-:W-:-:S04]  /*2010*/  @!P0 IMAD.HI.U32 R16, R7, R2, RZ ;  /* 0x0000000207108227 */ /* 0x000fc800078e00ff */
[----:B------:R-:W-:Y:S01]  /*2020*/  IMAD.MOV R2, RZ, RZ, -R6 ;  /* 0x000000ffff027224 */ /* 0x000fe200078e0a06 */
[----:B------:R-:W-:-:S03]  /*2030*/  @!P0 SHF.R.U32.HI R16, RZ, R3, R16 ;  /* 0x00000003ff108219 */ /* 0x000fc60000011610 */
[----:B------:R-:W-:Y:S01]  /*2040*/  IMAD R2, R40, R2, R5 ;  /* 0x0000000228027224 */ /* 0x000fe200078e0205 */
        /* <DEDUP_REMOVED lines=9> */
.L_x_33:
[----:B------:R-:W1:Y:S02]  /*20e0*/  LDCU UR8, c[0x0][0xb30] ;  /* 0x00016600ff0877ac */ /* 0x000e640008000800 */
[----:B-1----:R-:W-:-:S09]  /*20f0*/  UISETP.NE.AND UP0, UPT, UR8, 0x1, UPT ;  /* 0x000000010800788c */ /* 0x002fd2000bf05270 */
[----:B------:R-:W-:Y:S05]  /*2100*/  BRA.U UP0, `(.L_x_34) ;  /* 0x0000000100407547 */ /* 0x000fea000b800000 */
[----:B------:R-:W1:Y:S08]  /*2110*/  LDC.64 R4, c[0x0][0xb10] ;  /* 0x0002c400ff047b82 */ /* 0x000e700000000a00 */
[----:B------:R-:W2:Y:S08]  /*2120*/  LDC.64 R2, c[0x0][0xb18] ;  /* 0x0002c600ff027b82 */ /* 0x000eb00000000a00 */
[----:B------:R-:W3:Y:S08]  /*2130*/  LDC R6, c[0x0][0xb20] ;  /* 0x0002c800ff067b82 */ /* 0x000ef00000000800 */
[----:B------:R-:W4:Y:S01]  /*2140*/  LDC R16, c[0x0][0xb0c] ;  /* 0x0002c300ff107b82 */ /* 0x000f220000000800 */
[----:B-1----:R-:W-:-:S05]  /*2150*/  IMAD.HI.U32 R4, R11, R4, RZ ;  /* 0x000000040b047227 */ /* 0x002fca00078e00ff */
[----:B------:R-:W-:Y:S01]  /*2160*/  SHF.R.U32.HI R4, RZ, R5, R4 ;  /* 0x00000005ff047219 */ /* 0x000fe20000011604 */
[----:B--2---:R-:W-:Y:S01]  /*2170*/  IMAD.HI.U32 R3, R8, R3, RZ ;  /* 0x0000000308037227 */ /* 0x004fe200078e00ff */
[----:B------:R-:W-:-:S04]  /*2180*/  ISETP.NE.AND P0, PT, R2, 0x1, PT ;  /* 0x000000010200780c */ /* 0x000fc80003f05270 */
[----:B---3--:R-:W-:-:S04]  /*2190*/  SHF.R.U32.HI R3, RZ, R6, R3 ;  /* 0x00000006ff037219 */ /* 0x008fc80000011603 */
[----:B------:R-:W-:Y:S02]  /*21a0*/  SEL R3, R8, R3, !P0 ;  /* 0x0000000308037207 */ /* 0x000fe40004000000 */
[----:B----4-:R-:W-:-:S04]  /*21b0*/  ISETP.NE.AND P1, PT, R16, 0x1, PT ;  /* 0x000000011000780c */ /* 0x010fc80003f25270 */
[----:B------:R-:W-:-:S05]  /*21c0*/  SEL R4, R11, R4, !P1 ;  /* 0x000000040b047207 */ /* 0x000fca0004800000 */
[----:B------:R-:W-:Y:S02]  /*21d0*/  IMAD.IADD R5, R3, 0x1, -R4 ;  /* 0x0000000103057824 */ /* 0x000fe400078e0a04 */
[----:B------:R-:W-:Y:S02]  /*21e0*/  IMAD.IADD R3, R4, 0x1, -R3 ;  /* 0x0000000104037824 */ /* 0x000fe400078e0a03 */
[----:B------:R-:W-:Y:S02]  /*21f0*/  IMAD R11, R5, R16, R11 ;  /* 0x00000010050b7224 */ /* 0x000fe400078e020b */
[----:B------:R-:W-:-:S07]  /*2200*/  IMAD R8, R3, R2, R8 ;  /* 0x0000000203087224 */ /* 0x000fce00078e0208 */
.L_x_34:
[----:B------:R-:W-:Y:S01]  /*2210*/  VIADD R14, R14, 0x1 ;  /* 0x000000010e0e7836 */ /* 0x000fe20000000000 */
[----:B------:R-:W-:Y:S01]  /*2220*/  PLOP3.LUT P1, PT, PT, PT, PT, 0x80, 0x8 ;  /* 0x000000000008781c */ /* 0x000fe20003f2f070 */
[----:B------:R-:W-:Y:S02]  /*2230*/  IMAD.IADD R21, R11, 0x1, R90 ;  /* 0x000000010b157824 */ /* 0x000fe400078e025a */
[----:B------:R-:W-:Y:S01]  /*2240*/  IMAD.IADD R20, R8, 0x1, R83 ;  /* 0x0000000108147824 */ /* 0x000fe200078e0253 */
[----:B------:R-:W-:-:S04]  /*2250*/  ISETP.NE.AND P0, PT, R14, 0x2, PT ;  /* 0x000000020e00780c */ /* 0x000fc80003f05270 */
[----:B------:R-:W-:Y:S02]  /*2260*/  SEL R2, RZ, 0x1, P0 ;  /* 0x00000001ff027807 */ /* 0x000fe40000000000 */
[----:B------:R-:W-:Y:S02]  /*2270*/  SEL R14, R14, RZ, P0 ;  /* 0x000000ff0e0e7207 */ /* 0x000fe40000000000 */
[----:B------:R-:W-:Y:S01]  /*2280*/  LOP3.LUT R13, R13, R2, RZ, 0x3c, !PT ;  /* 0x000000020d0d7212 */ /* 0x000fe200078e3cff */
[----:B------:R-:W-:Y:S06]  /*2290*/  @P2 BRA `(.L_x_35) ;  /* 0xfffffff000982947 */ /* 0x000fec000383ffff */
[----:B------:R-:W-:Y:S01]  /*22a0*/  UIADD3 UR5, UPT, UPT, UR4, 0x10, URZ ;  /* 0x0000001004057890 */ /* 0x000fe2000fffe0ff */
[----:B------:R-:W-:-:S03]  /*22b0*/  SHF.L.U32 R3, R15, 0x1f, RZ ;  /* 0x0000001f0f037819 */ /* 0x000fc600000006ff */
[----:B------:R-:W-:-:S09]  /*22c0*/  ULEA UR4, UR6, UR5, 0x3 ;  /* 0x0000000506047291 */ /* 0x000fd2000f8e18ff */
[----:B------:R-:W1:Y:S02]  /*22d0*/  SYNCS.PHASECHK.TRANS64.TRYWAIT P0, [UR4], R3 ;  /* 0x00000003ff0075a7 */ /* 0x000e640008001104 */
[----:B-1----:R-:W-:Y:S05]  /*22e0*/  @!P0 BRA `(.L_x_36) ;  /* 0x0000006c00288947 */ /* 0x002fea0003800000 */
.L_x_128:
[----:B------:R-:W-:-:S04]  /*22f0*/  UIADD3 UR6, UPT, UPT, UR6, 0x1, URZ ;  /* 0x0000000106067890 */ /* 0x000fc8000fffe0ff */
[----:B------:R-:W-:-:S04]  /*2300*/  UISETP.NE.AND UP0, UPT, UR6, 0x2, UPT ;  /* 0x000000020600788c */ /* 0x000fc8000bf05270 */
[----:B------:R-:W-:Y:S02]  /*2310*/  USEL UR4, URZ, 0x1, UP0 ;  /* 0x00000001ff047887 */ /* 0x000fe40008000000 */
[----:B------:R-:W-:-:S04]  /*2320*/  USEL UR6, UR6, URZ, UP0 ;  /* 0x000000ff06067287 */ /* 0x000fc80008000000 */
[----:B------:R-:W-:Y:S01]  /*2330*/  ULEA UR6, UR6, UR5, 0x3 ;  /* 0x0000000506067291 */ /* 0x000fe2000f8e18ff */
[----:B-1----:R-:W-:-:S04]  /*2340*/  LOP3.LUT R3, R15, UR4, RZ, 0x3c, !PT ;  /* 0x000000040f037c12 */ /* 0x002fc8000f8e3cff */
[----:B------:R-:W-:Y:S01]  /*2350*/  SHF.L.U32 R3, R3, 0x1f, RZ ;  /* 0x0000001f03037819 */ /* 0x000fe200000006ff */
[----:B----4-:R-:W-:-:S07]  /*2360*/  IMAD.U32 R0, RZ, RZ, UR6 ;  /* 0x00000006ff007e24 */ /* 0x010fce000f8e00ff */
.L_x_37:
[----:B-1----:R1:W2:Y:S02]  /*2370*/  SYNCS.PHASECHK.TRANS64.TRYWAIT P0, [R0+URZ], R3 ;  /* 0x00000003000075a7 */ /* 0x0022a400080011ff */
[----:B--2---:R-:W-:Y:S05]  /*2380*/  @!P0 NANOSLEEP.SYNCS 0x989680 ;  /* 0x009896800000895d */ /* 0x004fea0003900000 */
[----:B------:R-:W2:Y:S02]  /*2390*/  @!P0 SYNCS.PHASECHK.TRANS64 P0, [R0+URZ], R3 ;  /* 0x00000003000085a7 */ /* 0x000ea400080010ff */
[----:B--2---:R-:W-:Y:S05]  /*23a0*/  @P0 EXIT ;  /* 0x000000000000094d */ /* 0x004fea0003800000 */
[----:B------:R-:W-:Y:S05]  /*23b0*/  BRA `(.L_x_37) ;  /* 0xfffffffc00ec7947 */ /* 0x000fea000383ffff */
.L_x_17:
[----:B------:R-:W-:-:S04]  /*23c0*/  UISETP.NE.AND UP1, UPT, UR37, URZ, UPT ;  /* 0x000000ff2500728c */ /* 0x000fc8000bf25270 */
[----:B------:R-:W-:-:S09]  /*23d0*/  UISETP.NE.OR UP1, UPT, UR8, 0x1, UP1 ;  /* 0x000000010800788c */ /* 0x000fd20008f25670 */
[----:B------:R-:W-:Y:S05]  /*23e0*/  BRA.U UP1, `(.L_x_38) ;  /* 0x0000000501487547 */ /* 0x000fea000b800000 */
[----:B------:R-:W-:Y:S01]  /*23f0*/  ISETP.NE.AND P2, PT, R2, RZ, PT ;  /* 0x000000ff0200720c */ /* 0x000fe20003f45270 */
[----:B------:R-:W-:Y:S01]  /*2400*/  IMAD.MOV.U32 R12, RZ, RZ, 0x1 ;  /* 0x00000001ff0c7424 */ /* 0x000fe200078e00ff */
[----:B------:R-:W-:Y:S02]  /*2410*/  CS2R R10, SRZ ;  /* 0x00000000000a7805 */ /* 0x000fe4000001ff00 */
[----:B------:R-:W-:Y:S01]  /*2420*/  CS2R R8, SRZ ;  /* 0x0000000000087805 */ /* 0x000fe2000001ff00 */
[----:B------:R-:W-:Y:S01]  /*2430*/  UMOV UR4, 0x400 ;  /* 0x0000040000047882 */ /* 0x000fe20000000000 */
[----:B------:R-:W-:Y:S01]  /*2440*/  UMOV UR6, URZ ;  /* 0x000000ff00067c82 */ /* 0x000fe20008000000 */
[----:B------:R-:W-:-:S12]  /*2450*/  ULEA UR37, UR37, UR4, 0x18 ;  /* 0x0000000425257291 */ /* 0x000fd8000f8ec0ff */
.L_x_42:
[----:B------:R-:W-:Y:S02]  /*2460*/  LEA R0, R8, UR37, 0x3 ;  /* 0x0000002508007c11 */ /* 0x000fe4000f8e18ff */
[----:B------:R-:W-:-:S03]  /*2470*/  SHF.L.U32 R5, R9, 0x1f, RZ ;  /* 0x0000001f09057819 */ /* 0x000fc600000006ff */
[----:B------:R-:W-:Y:S01]  /*2480*/  VIADD R4, R0, 0xe0 ;  /* 0x000000e000047836 */ /* 0x000fe20000000000 */
[----:B------:R-:W1:Y:S02]  /*2490*/  SYNCS.PHASECHK.TRANS64.TRYWAIT P0, [R0+URZ+0xd0], R5 ;  /* 0x0000d005000075a7 */ /* 0x000e6400080011ff */
[----:B-1----:R-:W-:Y:S05]  /*24a0*/  @!P0 BRA `(.L_x_39) ;  /* 0x0000006800d08947 */ /* 0x002fea0003800000 */
.L_x_129:
[----:B------:R-:W-:Y:S01]  /*24b0*/  ULEA UR5, UR6, UR37, 0x3 ;  /* 0x0000002506057291 */ /* 0x000fe2000f8e18ff */
[----:B------:R-:W-:Y:S02]  /*24c0*/  PRMT R4, RZ, 0x654, R4 ;  /* 0x00000654ff047816 */ /* 0x000fe40000000004 */
[----:B-1----:R-:W-:Y:S01]  /*24d0*/  SHF.L.U32 R5, R12, 0x1f, RZ ;  /* 0x0000001f0c057819 */ /* 0x002fe200000006ff */
[----:B------:R-:W-:Y:S01]  /*24e0*/  UIADD3 UR4, UPT, UPT, UR5, 0x70, URZ ;  /* 0x0000007005047890 */ /* 0x000fe2000fffe0ff */
[----:B------:R1:W-:Y:S05]  /*24f0*/  SYNCS.ARRIVE.TRANS64.RED.A1T0 RZ, [R4+URZ], RZ ;  /* 0x000000ff04ff79a7 */ /* 0x0003ea00081004ff */
[----:B------:R-:W-:Y:S01]  /*2500*/  IMAD.U32 R7, RZ, RZ, UR4 ;  /* 0x00000004ff077e24 */ /* 0x000fe2000f8e00ff */
[----:B------:R-:W2:Y:S04]  /*2510*/  SYNCS.PHASECHK.TRANS64.TRYWAIT P0, [UR5+0x80], R5 ;  /* 0x00008005ff0075a7 */ /* 0x000ea80008001105 */
[----:B------:R-:W-:Y:S01]  /*2520*/  PRMT R6, R2, 0x654, R7 ;  /* 0x0000065402067816 */ /* 0x000fe20000000007 */
[----:B-1----:R-:W-:Y:S01]  /*2530*/  @!P2 IMAD.MOV.U32 R4, RZ, RZ, 0x10 ;  /* 0x00000010ff04a424 */ /* 0x002fe200078e00ff */
[----:B--2---:R-:W-:Y:S06]  /*2540*/  @!P0 BRA `(.L_x_40) ;  /* 0x0000006800bc8947 */ /* 0x004fec0003800000 */
.L_x_131:
[----:B------:R-:W-:Y:S01]  /*2550*/  ULEA UR4, UR6, UR37, 0x4 ;  /* 0x0000002506047291 */ /* 0x000fe2000f8e20ff */
[----:B------:R-:W-:Y:S01]  /*2560*/  SEL R3, R6, R3, !P2 ;  /* 0x0000000306037207 */ /* 0x000fe20005000000 */
[----:B------:R-:W-:Y:S01]  /*2570*/  UIADD3 UR5, UPT, UPT, UR5, 0x70, URZ ;  /* 0x0000007005057890 */ /* 0x000fe2000fffe0ff */
[----:B-1----:R-:W-:Y:S01]  /*2580*/  LEA R0, R11, UR37, 0x3 ;  /* 0x000000250b007c11 */ /* 0x002fe2000f8e18ff */
[----:B------:R-:W-:Y:S01]  /*2590*/  UIADD3 UR4, UPT, UPT, UR4, 0x100, URZ ;  /* 0x0000010004047890 */ /* 0x000fe2000fffe0ff */
[----:B------:R-:W-:Y:S01]  /*25a0*/  SHF.L.U32 R5, R10, 0x1f, RZ ;  /* 0x0000001f0a057819 */ /* 0x000fe200000006ff */
[----:B------:R1:W-:Y:S01]  /*25b0*/  @!P2 SYNCS.ARRIVE.TRANS64.RED RZ, [R3+URZ], R4 ;  /* 0x0000000403ffa9a7 */ /* 0x0003e200080004ff */
[----:B------:R-:W-:Y:S01]  /*25c0*/  UIADD3 UR6, UPT, UPT, UR6, 0x1, URZ ;  /* 0x0000000106067890 */ /* 0x000fe2000fffe0ff */
[----:B------:R-:W-:-:S03]  /*25d0*/  VIADD R8, R8, 0x1 ;  /* 0x0000000108087836 */ /* 0x000fc60000000000 */
[----:B------:R-:W-:Y:S02]  /*25e0*/  UISETP.NE.AND UP0, UPT, UR6, 0x2, UPT ;  /* 0x000000020600788c */ /* 0x000fe4000bf05270 */
[----:B------:R-:W-:Y:S06]  /*25f0*/  UGETNEXTWORKID.BROADCAST [UR4], [UR5] ;  /* 0x00000000040073ca */ /* 0x000fec0008000100 */
[----:B------:R-:W-:Y:S01]  /*2600*/  USEL UR4, URZ, 0x1, UP0 ;  /* 0x00000001ff047887 */ /* 0x000fe20008000000 */
[----:B------:R-:W-:Y:S01]  /*2610*/  ISETP.NE.AND P0, PT, R8, 0x2, PT ;  /* 0x000000020800780c */ /* 0x000fe20003f05270 */
[----:B------:R-:W-:Y:S01]  /*2620*/  USEL UR6, UR6, URZ, UP0 ;  /* 0x000000ff06067287 */ /* 0x000fe20008000000 */
[----:B------:R-:W2:Y:S03]  /*2630*/  SYNCS.PHASECHK.TRANS64.TRYWAIT P1, [R0+URZ+0x70], R5 ;  /* 0x00007005000075a7 */ /* 0x000ea600080211ff */
[----:B------:R-:W-:Y:S01]  /*2640*/  LOP3.LUT R12, R12, UR4, RZ, 0x3c, !PT ;  /* 0x000000040c0c7c12 */ /* 0x000fe2000f8e3cff */
[----:B-12---:R-:W-:Y:S07]  /*2650*/  @!P1 BRA `(.L_x_41) ;  /* 0x0000006800909947 */ /* 0x006fee0003800000 */
.L_x_132:
[C---:B------:R-:W-:Y:S01]  /*2660*/  LEA R4, R11.reuse, UR37, 0x4 ;  /* 0x000000250b047c11 */ /* 0x040fe2000f8e20ff */
[----:B-1----:R-:W-:Y:S01]  /*2670*/  VIADD R0, R0, 0x80 ;  /* 0x0000008000007836 */ /* 0x002fe20000000000 */
[----:B------:R-:W-:Y:S01]  /*2680*/  SEL R8, R8, RZ, P0 ;  /* 0x000000ff08087207 */ /* 0x000fe20000000000 */
[----:B------:R-:W-:-:S03]  /*2690*/  VIADD R11, R11, 0x1 ;  /* 0x000000010b0b7836 */ /* 0x000fc60000000000 */
[----:B------:R-:W1:Y:S01]  /*26a0*/  LDS.128 R4, [R4+0x100] ;  /* 0x0001000004047984 */ /* 0x000e620000000c00 */
[----:B------:R-:W-:Y:S02]  /*26b0*/  PRMT R0, RZ, 0x654, R0 ;  /* 0x00000654ff007816 */ /* 0x000fe40000000000 */
[C---:B------:R-:W-:Y:S01]  /*26c0*/  ISETP.NE.AND P1, PT, R11.reuse, 0x2, PT ;  /* 0x000000020b00780c */ /* 0x040fe20003f25270 */
[----:B------:R-:W-:Y:S01]  /*26d0*/  @!PT LDS RZ, [RZ] ;  /* 0x00000000fffff984 */ /* 0x000fe20000000800 */
[----:B------:R-:W-:Y:S01]  /*26e0*/  @!PT LDS RZ, [RZ] ;  /* 0x00000000fffff984 */ /* 0x000fe20000000800 */
[----:B------:R-:W-:Y:S01]  /*26f0*/  @!PT LDS RZ, [RZ] ;  /* 0x00000000fffff984 */ /* 0x000fe20000000800 */
[----:B------:R-:W-:Y:S01]  /*2700*/  @!PT LDS RZ, [RZ] ;  /* 0x00000000fffff984 */ /* 0x000fe20000000800 */
[----:B------:R2:W-:Y:S06]  /*2710*/  MEMBAR.ALL.CTA ;  /* 0x0000000000007992 */ /* 0x0005ec0000008000 */
[----:B--2---:R-:W2:Y:S01]  /*2720*/  FENCE.VIEW.ASYNC.S ;  /* 0x00000000000073c6 */ /* 0x004ea20000000000 */
[----:B------:R-:W-:Y:S01]  /*2730*/  SEL R11, R11, RZ, P1 ;  /* 0x000000ff0b0b7207 */ /* 0x000fe20000800000 */
[----:B--2---:R2:W-:Y:S01]  /*2740*/  SYNCS.ARRIVE.TRANS64.RED.A1T0 RZ, [R0+URZ], RZ ;  /* 0x000000ff00ff79a7 */ /* 0x0045e200081004ff */
[----:B-1----:R-:W-:-:S02]  /*2750*/  LOP3.LUT P3, RZ, R6, 0x1, RZ, 0xc0, !PT ;  /* 0x0000000106ff7812 */ /* 0x002fc4000786c0ff */
[----:B------:R-:W-:-:S04]  /*2760*/  SEL R5, RZ, 0x1, P1 ;  /* 0x00000001ff057807 */ /* 0x000fc80000800000 */
[----:B------:R-:W-:Y:S02]  /*2770*/  LOP3.LUT R10, R10, R5, RZ, 0x3c, !PT ;  /* 0x000000050a0a7212 */ /* 0x000fe400078e3cff */
[----:B--2---:R-:W-:-:S04]  /*2780*/  SEL R0, RZ, 0x1, P0 ;  /* 0x00000001ff007807 */ /* 0x004fc80000000000 */
[----:B------:R-:W-:Y:S01]  /*2790*/  LOP3.LUT R9, R9, R0, RZ, 0x3c, !PT ;  /* 0x0000000009097212 */ /* 0x000fe200078e3cff */
[----:B------:R-:W-:Y:S06]  /*27a0*/  @P3 BRA `(.L_x_42) ;  /* 0xfffffffc002c3947 */ /* 0x000fec000383ffff */
[----:B------:R-:W-:Y:S01]  /*27b0*/  ULEA UR5, UR6, UR37, 0x3 ;  /* 0x0000002506057291 */ /* 0x000fe2000f8e18ff */
[----:B------:R-:W-:-:S08]  /*27c0*/  SHF.L.U32 R3, R12, 0x1f, RZ ;  /* 0x0000001f0c037819 */ /* 0x000fd000000006ff */
[----:B------:R-:W1:Y:S02]  /*27d0*/  SYNCS.PHASECHK.TRANS64 P0, [UR5+0x80], R3 ;  /* 0x00008003ff0075a7 */ /* 0x000e640008001005 */
[----:B-1----:R-:W-:Y:S05]  /*27e0*/  @P0 BRA `(.L_x_43) ;  /* 0x0000000000080947 */ /* 0x002fea0003800000 */
[----:B------:R-:W1:Y:S02]  /*27f0*/  SYNCS.PHASECHK.TRANS64.TRYWAIT P0, [UR5+0x80], R3 ;  /* 0x00008003ff0075a7 */ /* 0x000e640008001105 */
[----:B-1----:R-:W-:Y:S05]  /*2800*/  @!P0 BRA `(.L_x_44) ;  /* 0x0000006800388947 */ /* 0x002fea0003800000 */
.L_x_43:
[----:B------:R-:W-:-:S04]  /*2810*/  UIADD3 UR4, UPT, UPT, UR6, 0x1, URZ ;  /* 0x0000000106047890 */ /* 0x000fc8000fffe0ff */
[----:B------:R-:W-:-:S04]  /*2820*/  UISETP.NE.AND UP0, UPT, UR4, 0x2, UPT ;  /* 0x000000020400788c */ /* 0x000fc8000bf05270 */
[----:B------:R-:W-:Y:S02]  /*2830*/  USEL UR7, URZ, 0x1, UP0 ;  /* 0x00000001ff077887 */ /* 0x000fe40008000000 */
[----:B------:R-:W-:-:S04]  /*2840*/  USEL UR4, UR4, URZ, UP0 ;  /* 0x000000ff04047287 */ /* 0x000fc80008000000 */
[----:B------:R-:W-:Y:S01]  /*2850*/  ULEA UR4, UR4, UR37, 0x3 ;  /* 0x0000002504047291 */ /* 0x000fe2000f8e18ff */
[----:B-1----:R-:W-:-:S04]  /*2860*/  LOP3.LUT R3, R12, UR7, RZ, 0x3c, !PT ;  /* 0x000000070c037c12 */ /* 0x002fc8000f8e3cff */
[----:B------:R-:W-:-:S04]  /*2870*/  SHF.L.U32 R0, R3, 0x1f, RZ ;  /* 0x0000001f03007819 */ /* 0x000fc800000006ff */
[----:B------:R-:W1:Y:S02]  /*2880*/  SYNCS.PHASECHK.TRANS64 P0, [UR4+0x80], R0 ;  /* 0x00008000ff0075a7 */ /* 0x000e640008001004 */
[----:B-1----:R-:W-:Y:S05]  /*2890*/  @P0 EXIT ;  /* 0x000000000000094d */ /* 0x002fea0003800000 */
[----:B------:R-:W-:Y:S02]  /*28a0*/  SHF.L.U32 R3, R3, 0x1f, RZ ;  /* 0x0000001f03037819 */ /* 0x000fe400000006ff */
[----:B------:R-:W-:-:S07]  /*28b0*/  MOV R0, UR4 ;  /* 0x0000000400007c02 */ /* 0x000fce0008000f00 */
.L_x_45:
[----:B-1----:R1:W2:Y:S02]  /*28c0*/  SYNCS.PHASECHK.TRANS64.TRYWAIT P0, [R0+URZ+0x80], R3 ;  /* 0x00008003000075a7 */ /* 0x0022a400080011ff */
[----:B--2---:R-:W-:Y:S05]  /*28d0*/  @!P0 NANOSLEEP.SYNCS 0x989680 ;  /* 0x009896800000895d */ /* 0x004fea0003900000 */
[----:B------:R-:W2:Y:S02]  /*28e0*/  @!P0 SYNCS.PHASECHK.TRANS64 P0, [R0+URZ+0x80], R3 ;  /* 0x00008003000085a7 */ /* 0x000ea400080010ff */
[----:B--2---:R-:W-:Y:S05]  /*28f0*/  @P0 EXIT ;  /* 0x000000000000094d */ /* 0x004fea0003800000 */
[----:B------:R-:W-:Y:S05]  /*2900*/  BRA `(.L_x_45) ;  /* 0xfffffffc00ec7947 */ /* 0x000fea000383ffff */
.L_x_38:
[----:B------:R-:W-:-:S09]  /*2910*/  UISETP.NE.AND UP1, UPT, UR8, URZ, UPT ;  /* 0x000000ff0800728c */ /* 0x000fd2000bf25270 */
[----:B------:R-:W-:Y:S05]  /*2920*/  BRA.U UP1, `(.L_x_46) ;  /* 0x0000000d01947547 */ /* 0x000fea000b800000 */
[----:B------:R-:W-:Y:S01]  /*2930*/  UMOV UR4, 0x40 ;  /* 0x0000004000047882 */ /* 0x000fe20000000000 */
[----:B------:R-:W-:Y:S01]  /*2940*/  NOP ;  /* 0x0000000000007918 */ /* 0x000fe20000000000 */
[----:B------:R-:W-:Y:S01]  /*2950*/  ULEA UR4, UR37, UR4, 0x18 ;  /* 0x0000000425047291 */ /* 0x000fe2000f8ec0ff */
[----:B------:R-:W-:Y:S02]  /*2960*/  UMOV UR5, 0x400 ;  /* 0x0000040000057882 */ /* 0x000fe40000000000 */
[----:B------:R-:W-:-:S06]  /*2970*/  ULEA UR37, UR37, UR5, 0x18 ;  /* 0x0000000525257291 */ /* 0x000fcc000f8ec0ff */
[----:B------:R-:W1:Y:S02]  /*2980*/  LDS.U8 R0, [UR4+0x1c] ;  /* 0x00001c04ff007984 */ /* 0x000e640008000000 */
[----:B-1----:R-:W-:-:S13]  /*2990*/  ISETP.NE.AND P0, PT, R0, RZ, PT ;  /* 0x000000ff0000720c */ /* 0x002fda0003f05270 */
[----:B------:R-:W-:Y:S05]  /*29a0*/  @P0 BRA `(.L_x_47) ;  /* 0x0000000000580947 */ /* 0x000fea0003800000 */
[----:B------:R-:W-:-:S13]  /*29b0*/  ELECT P0, URZ, PT ;  /* 0x0000000000ff782f */ /* 0x000fda0003800000 */
[----:B------:R-:W-:Y:S05]  /*29c0*/  @!P0 BRA `(.L_x_48) ;  /* 0x0000000000608947 */ /* 0x000fea0003800000 */
[----:B------:R-:W-:Y:S01]  /*29d0*/  UMOV UR5, 0x10 ;  /* 0x0000001000057882 */ /* 0x000fe20000000000 */
[----:B------:R-:W-:Y:S01]  /*29e0*/  HFMA2 R0, -RZ, RZ, 0, 5.9604644775390625e-08 ;  /* 0x00000001ff007431 */ /* 0x000fe200000001ff */
[----:B------:R-:W-:-:S03]  /*29f0*/  MOV R2, 0xffff ;  /* 0x0000ffff00027802 */ /* 0x000fc60000000f00 */
[----:B------:R-:W-:Y:S04]  /*2a00*/  DEPBAR.LE SB1, 0x36 ;  /* 0x00009d800000791a */ /* 0x000fe80000000000 */
[----:B------:R-:W1:Y:S02]  /*2a10*/  UTCATOMSWS.FIND_AND_SET.ALIGN UP0, UR5, UR5 ;  /* 0x00000005000575e3 */ /* 0x000e640008000800 */
[----:B-1----:R-:W-:Y:S01]  /*2a20*/  MOV R3, UR5 ;  /* 0x0000000500037c02 */ /* 0x002fe20008000f00 */
[----:B------:R-:W-:Y:S06]  /*2a30*/  BRA.U UP0, `(.L_x_49) ;  /* 0x0000000100187547 */ /* 0x000fec000b800000 */
.L_x_50:
[----:B------:R-:W-:Y:S05]  /*2a40*/  NANOSLEEP 0x64 ;  /* 0x000000640000795d */ /* 0x000fea0003800000 */
[----:B------:R-:W-:-:S05]  /*2a50*/  UMOV UR5, 0x10 ;  /* 0x0000001000057882 */ /* 0x000fca0000000000 */
[----:B------:R-:W-:Y:S04]  /*2a60*/  DEPBAR.LE SB1, 0x36 ;  /* 0x00009d800000791a */ /* 0x000fe80000000000 */
[----:B------:R-:W1:Y:S02]  /*2a70*/  UTCATOMSWS.FIND_AND_SET.ALIGN UP0, UR5, UR5 ;  /* 0x00000005000575e3 */ /* 0x000e640008000800 */
[----:B-1----:R-:W-:Y:S01]  /*2a80*/  MOV R3, UR5 ;  /* 0x0000000500037c02 */ /* 0x002fe20008000f00 */
[----:B------:R-:W-:Y:S05]  /*2a90*/  BRA.U !UP0, `(.L_x_50) ;  /* 0xfffffffd08e87547 */ /* 0x000fea000b83ffff */
.L_x_49:
[-C--:B------:R-:W-:Y:S02]  /*2aa0*/  SHF.L.U32 R2, R2, R3.reuse, RZ ;  /* 0x0000000302027219 */ /* 0x080fe400000006ff */
[----:B------:R-:W-:Y:S01]  /*2ab0*/  SHF.L.U32 R0, R0, R3, RZ ;  /* 0x0000000300007219 */ /* 0x000fe200000006ff */
[----:B------:R-:W-:Y:S02]  /*2ac0*/  IMAD.SHL.U32 R3, R3, 0x20, RZ ;  /* 0x0000002003037824 */ /* 0x000fe400078e00ff */
[----:B------:R1:W-:Y:S04]  /*2ad0*/  ATOMS.OR RZ, [UR4+0x14], R2 ;  /* 0x00001402ffff798c */ /* 0x0003e8000b000004 */
[----:B------:R1:W-:Y:S04]  /*2ae0*/  ATOMS.OR RZ, [UR4+0x18], R0 ;  /* 0x00001800ffff798c */ /* 0x0003e8000b000004 */
[----:B------:R1:W-:Y:S01]  /*2af0*/  STS [UR37+0x120], R3 ;  /* 0x00012003ff007988 */ /* 0x0003e20008000825 */
[----:B------:R-:W-:Y:S05]  /*2b00*/  BRA `(.L_x_48) ;  /* 0x0000000000107947 */ /* 0x000fea0003800000 */
.L_x_47:
[----:B------:R-:W-:Y:S02]  /*2b10*/  MOV R0, 0xffffffff ;  /* 0xffffffff00007802 */ /* 0x000fe40000000f00 */
[----:B------:R-:W-:-:S03]  /*2b20*/  MOV R2, 0x2b50 ;  /* 0x00002b5000027802 */ /* 0x000fc60000000f00 */
[----:B------:R1:W-:Y:S04]  /*2b30*/  STS [UR37+0x120], R0 ;  /* 0x00012000ff007988 */ /* 0x0003e80008000825 */
[----:B-1-3-5:R-:W-:Y:S05]  /*2b40*/  CALL.REL.NOINC `($__internal_1_$__cuda_sm10x_tcgen05_guardrail_trap_phase_invalid_during_alloc) ;  /* 0x0000006c007c7944 */ /* 0x02afea0003c00000 */
.L_x_48:
[----:B------:R-:W-:Y:S05]  /*2b50*/  WARPSYNC.ALL ;  /* 0x0000000000007948 */ /* 0x000fea0003800000 */
[----:B------:R-:W2:Y:S01]  /*2b60*/  S2UR UR6, SR_CgaCtaId ;  /* 0x00000000000679c3 */ /* 0x000ea20000008800 */
[----:B------:R-:W-:Y:S01]  /*2b70*/  UMOV UR4, 0x400 ;  /* 0x0000040000047882 */ /* 0x000fe20000000000 */
[----:B------:R-:W-:-:S06]  /*2b80*/  NOP ;  /* 0x0000000000007918 */ /* 0x000fcc0000000000 */
[----:B------:R-:W-:Y:S06]  /*2b90*/  BAR.ARV 0x6, 0xa0 ;  /* 0x0182800000007b1d */ /* 0x000fec0000002000 */
[----:B------:R-:W4:Y:S01]  /*2ba0*/  LDCU UR7, c[0x0][0x38c] ;  /* 0x00007180ff0777ac */ /* 0x000f220008000800 */
[----:B------:R-:W-:Y:S01]  /*2bb0*/  IMAD.MOV.U32 R11, RZ, RZ, 0x1 ;  /* 0x00000001ff0b7424 */ /* 0x000fe200078e00ff */
[----:B------:R-:W-:Y:S01]  /*2bc0*/  CS2R R8, SRZ ;  /* 0x0000000000087805 */ /* 0x000fe2000001ff00 */
[----:B------:R-:W-:Y:S01]  /*2bd0*/  IMAD.MOV.U32 R10, RZ, RZ, RZ ;  /* 0x000000ffff0a7224 */ /* 0x000fe200078e00ff */
[----:B------:R-:W-:Y:S01]  /*2be0*/  UMOV UR18, URZ ;  /* 0x000000ff00127c82 */ /* 0x000fe20008000000 */
[----:B------:R-:W-:Y:S01]  /*2bf0*/  UMOV UR17, URZ ;  /* 0x000000ff00117c82 */ /* 0x000fe20008000000 */
[----:B------:R-:W-:Y:S01]  /*2c00*/  UMOV UR22, 0x0 ;  /* 0x0000000000167882 */ /* 0x000fe20000000000 */
[----:B------:R-:W-:Y:S01]  /*2c10*/  UMOV UR23, 0x44004a0 ;  /* 0x044004a000177882 */ /* 0x000fe20000000000 */
[----:B------:R-:W-:Y:S01]  /*2c20*/  UMOV UR20, 0x0 ;  /* 0x0000000000147882 */ /* 0x000fe20000000000 */
[----:B------:R-:W-:Y:S01]  /*2c30*/  UMOV UR21, 0x44004a0 ;  /* 0x044004a000157882 */ /* 0x000fe20000000000 */
[----:B--2---:R-:W-:Y:S01]  /*2c40*/  ULEA UR6, UR6, UR4, 0x18 ;  /* 0x0000000406067291 */ /* 0x004fe2000f8ec0ff */
[----:B------:R-:W2:Y:S03]  /*2c50*/  LDCU UR4, c[0x0][0x38c] ;  /* 0x00007180ff0477ac */ /* 0x000ea60008000800 */
[----:B------:R-:W-:-:S02]  /*2c60*/  UIADD3 UR11, UPT, UPT, UR6, 0x6400, URZ ;  /* 0x00006400060b7890 */ /* 0x000fc4000fffe0ff */
[----:B----4-:R-:W-:-:S03]  /*2c70*/  UIADD3 UR7, UPT, UPT, UR7, 0x3f, URZ ;  /* 0x0000003f07077890 */ /* 0x010fc6000fffe0ff */
[----:B-1----:R-:W1:Y:S01]  /*2c80*/  LDS R0, [UR6+0x120] ;  /* 0x00012006ff007984 */ /* 0x002e620008000800 */
[----:B------:R-:W-:Y:S02]  /*2c90*/  UIADD3 UR12, UPT, UPT, UR6, 0x8400, URZ ;  /* 0x00008400060c7890 */ /* 0x000fe4000fffe0ff */
[----:B------:R-:W-:Y:S02]  /*2ca0*/  USHF.R.S32.HI UR5, URZ, 0x1f, UR7 ;  /* 0x0000001fff057899 */ /* 0x000fe40008011407 */
[----:B------:R-:W-:Y:S02]  /*2cb0*/  USHF.R.U32.HI UR11, URZ, 0x4, UR11 ;  /* 0x00000004ff0b7899 */ /* 0x000fe4000801160b */
[----:B------:R-:W-:Y:S02]  /*2cc0*/  ULEA.HI UR5, UR5, UR7, URZ, 0x6 ;  /* 0x0000000705057291 */ /* 0x000fe4000f8f30ff */
[----:B------:R-:W-:Y:S02]  /*2cd0*/  USHF.R.U32.HI UR12, URZ, 0x4, UR12 ;  /* 0x00000004ff0c7899 */ /* 0x000fe4000801160c */
[----:B------:R-:W-:-:S02]  /*2ce0*/  USHF.R.S32.HI UR5, URZ, 0x6, UR5 ;  /* 0x00000006ff057899 */ /* 0x000fc40008011405 */
[----:B------:R-:W-:Y:S02]  /*2cf0*/  ULOP3.LUT UR11, UR11, 0x3fff, URZ, 0xc0, !UPT ;  /* 0x00003fff0b0b7892 */ /* 0x000fe4000f8ec0ff */
[----:B------:R-:W-:Y:S02]  /*2d00*/  UISETP.LT.AND UP0, UPT, UR5, 0x1, UPT ;  /* 0x000000010500788c */ /* 0x000fe4000bf01270 */
[----:B------:R-:W-:Y:S02]  /*2d10*/  ULOP3.LUT UR12, UR12, 0x3fff, URZ, 0xc0, !UPT ;  /* 0x00003fff0c0c7892 */ /* 0x000fe4000f8ec0ff */
[----:B------:R-:W-:Y:S02]  /*2d20*/  USEL UR10, UR5, 0x1, !UP0 ;  /* 0x00000001050a7887 */ /* 0x000fe4000c000000 */
[----:B------:R-:W-:Y:S02]  /*2d30*/  ULOP3.LUT UR11, UR11, 0x10000, URZ, 0xfc, !UPT ;  /* 0x000100000b0b7892 */ /* 0x000fe4000f8efcff */
[----:B------:R-:W-:-:S02]  /*2d40*/  ULOP3.LUT UR12, UR12, 0x10000, URZ, 0xfc, !UPT ;  /* 0x000100000c0c7892 */ /* 0x000fc4000f8efcff */
[----:B------:R-:W-:Y:S02]  /*2d50*/  UIADD3 UR10, UPT, UPT, -UR10, URZ, URZ ;  /* 0x000000ff0a0a7290 */ /* 0x000fe4000fffe1ff */
[----:B--2---:R-:W-:Y:S01]  /*2d60*/  UISETP.GE.AND UP3, UPT, UR4, 0x1, UPT ;  /* 0x000000010400788c */ /* 0x004fe2000bf66270 */
[----:B-1----:R-:W-:-:S15]  /*2d70*/  R2UR UR19, R0 ;  /* 0x00000000001372ca */ /* 0x002fde00000e0000 */
.L_x_57:
[----:B------:R-:W-:Y:S02]  /*2d80*/  LEA R0, R10, UR6, 0x3 ;  /* 0x000000060a007c11 */ /* 0x000fe4000f8e18ff */
[----:B------:R-:W-:Y:S02]  /*2d90*/  SHF.L.U32 R5, R9, 0x1f, RZ ;  /* 0x0000001f09057819 */ /* 0x000fe400000006ff */
[----:B------:R-:W-:Y:S01]  /*2da0*/  PLOP3.LUT P0, PT, PT, PT, UP3, 0x80, 0x8 ;  /* 0x000000000008781c */ /* 0x000fe20003f0f038 */
[----:B------:R-:W-:Y:S01]  /*2db0*/  VIADD R3, R0, 0x80 ;  /* 0x0000008000037836 */ /* 0x000fe20000000000 */
[----:B-1----:R-:W1:Y:S02]  /*2dc0*/  SYNCS.PHASECHK.TRANS64.TRYWAIT P1, [R0+URZ+0x70], R5 ;  /* 0x00007005000075a7 */ /* 0x002e6400080211ff */
[----:B-1--4-:R-:W-:Y:S09]  /*2dd0*/  @!P1 BRA `(.L_x_51) ;  /* 0x0000006000dc9947 */ /* 0x012ff20003800000 */
.L_x_134:
[----:B------:R-:W-:Y:S01]  /*2de0*/  LEA R4, R10, UR6, 0x4 ;  /* 0x000000060a047c11 */ /* 0x000fe2000f8e20ff */
[----:B------:R-:W-:Y:S01]  /*2df0*/  @UP3 ULEA UR4, UR17, UR6, 0x3 ;  /* 0x0000000611043291 */ /* 0x000fe2000f8e18ff */
[----:B------:R-:W-:Y:S01]  /*2e00*/  PLOP3.LUT P2, PT, PT, PT, PT, 0x80, 0x8 ;  /* 0x000000000008781c */ /* 0x000fe20003f4f070 */
[----:B------:R-:W-:Y:S01]  /*2e10*/  ULEA UR8, UR18, UR6, 0x3 ;  /* 0x0000000612087291 */ /* 0x000fe2000f8e18ff */
[----:B------:R-:W-:Y:S02]  /*2e20*/  PRMT R3, RZ, 0x654, R3 ;  /* 0x00000654ff037816 */ /* 0x000fe40000000003 */
[----:B-1----:R-:W1:Y:S01]  /*2e30*/  LDS.128 R4, [R4+0x100] ;  /* 0x0001000004047984 */ /* 0x002e620000000c00 */
[----:B------:R-:W-:Y:S02]  /*2e40*/  @P0 SHF.L.U32 R2, R8, 0x1f, RZ ;  /* 0x0000001f08020819 */ /* 0x000fe400000006ff */
[----:B------:R-:W-:Y:S01]  /*2e50*/  SHF.L.U32 R0, R11, 0x1f, RZ ;  /* 0x0000001f0b007819 */ /* 0x000fe200000006ff */
[----:B------:R-:W-:Y:S01]  /*2e60*/  @!PT LDS RZ, [RZ] ;  /* 0x00000000fffff984 */ /* 0x000fe20000000800 */
[----:B------:R-:W-:Y:S01]  /*2e70*/  @!PT LDS RZ, [RZ] ;  /* 0x00000000fffff984 */ /* 0x000fe20000000800 */
[----:B------:R-:W-:Y:S01]  /*2e80*/  @!PT LDS RZ, [RZ] ;  /* 0x00000000fffff984 */ /* 0x000fe20000000800 */
[----:B------:R-:W-:Y:S01]  /*2e90*/  @!PT LDS RZ, [RZ] ;  /* 0x00000000fffff984 */ /* 0x000fe20000000800 */
[----:B------:R2:W-:Y:S06]  /*2ea0*/  MEMBAR.ALL.CTA ;  /* 0x0000000000007992 */ /* 0x0005ec0000008000 */
[----:B--2---:R-:W2:Y:S02]  /*2eb0*/  FENCE.VIEW.ASYNC.S ;  /* 0x00000000000073c6 */ /* 0x004ea40000000000 */
[----:B--2---:R2:W-:Y:S01]  /*2ec0*/  SYNCS.ARRIVE.TRANS64.RED.A1T0 RZ, [R3+URZ], RZ ;  /* 0x000000ff03ff79a7 */ /* 0x0045e200081004ff */
[----:B------:R2:W4:Y:S01]  /*2ed0*/  @P0 SYNCS.PHASECHK.TRANS64.TRYWAIT P2, [UR4], R2 ;  /* 0x00000002ff0005a7 */ /* 0x0005220008041104 */
[----:B------:R-:W-:Y:S01]  /*2ee0*/  ULEA.HI UR4, UR18, UR18, URZ, 0x1 ;  /* 0x0000001212047291 */ /* 0x000fe2000f8f08ff */
[----:B-1----:R-:W-:-:S03]  /*2ef0*/  LOP3.LUT P1, RZ, R6, 0x1, RZ, 0xc0, !PT ;  /* 0x0000000106ff7812 */ /* 0x002fc6000782c0ff */
[----:B------:R-:W-:Y:S02]  /*2f00*/  USHF.L.U32 UR9, UR4, 0x7, URZ ;  /* 0x0000000704097899 */ /* 0x000fe400080006ff */
[----:B------:R-:W-:Y:S02]  /*2f10*/  ULOP3.LUT UR4, UR4, 0xffe, URZ, 0xc0, !UPT ;  /* 0x00000ffe04047892 */ /* 0x000fe4000f8ec0ff */
[----:B------:R-:W-:Y:S02]  /*2f20*/  ULOP3.LUT UR9, UR9, 0xffffff00, URZ, 0xc0, !UPT ;  /* 0xffffff0009097892 */ /* 0x000fe4000f8ec0ff */
[----:B------:R-:W-:Y:S02]  /*2f30*/  UIADD3 UR4, UPT, UPT, -UR4, UR18, URZ ;  /* 0x0000001204047290 */ /* 0x000fe4000fffe1ff */
[----:B------:R-:W-:Y:S01]  /*2f40*/  UIADD3 UR9, UPT, UPT, UR19, UR9, URZ ;  /* 0x0000000913097290 */ /* 0x000fe2000fffe0ff */
[----:B------:R-:W1:Y:S03]  /*2f50*/  SYNCS.PHASECHK.TRANS64.TRYWAIT P0, [UR8+0xb0], R0 ;  /* 0x0000b000ff0075a7 */ /* 0x000e660008001108 */
[----:B------:R-:W-:Y:S01]  /*2f60*/  ULEA UR9, UR4, UR9, 0x14 ;  /* 0x0000000904097291 */ /* 0x000fe2000f8ea0ff */
[----:B-12-4-:R-:W-:Y:S11]  /*2f70*/  @!P0 BRA `(.L_x_52) ;  /* 0x0000006000888947 */ /* 0x016ff60003800000 */
.L_x_136:
[----:B------:R-:W-:Y:S01]  /*2f80*/  IADD3 R10, PT, PT, R10, 0x1, RZ ;  /* 0x000000010a0a7810 */ /* 0x000fe20007ffe0ff */
[----:B------:R-:W-:Y:S06]  /*2f90*/  BRA.U !UP3, `(.L_x_53) ;  /* 0x000000010b987547 */ /* 0x000fec000b800000 */
[----:B------:R-:W-:Y:S01]  /*2fa0*/  UPLOP3.LUT UP4, UPT, UPT, UPT, UPT, 0x40, 0x4 ;  /* 0x000000000004789c */ /* 0x000fe20003f8e870 */
[----:B------:R-:W-:Y:S01]  /*2fb0*/  UMOV UR16, UR10 ;  /* 0x0000000a00107c82 */ /* 0x000fe20008000000 */
[----:B------:R-:W-:Y:S01]  /*2fc0*/  UMOV UR15, UR5 ;  /* 0x00000005000f7c82 */ /* 0x000fe20008000000 */
[----:B------:R-:W-:-:S08]  /*2fd0*/  UMOV UR14, UR17 ;  /* 0x00000011000e7c82 */ /* 0x000fd00008000000 */
.L_x_56:
[----:B------:R-:W-:Y:S02]  /*2fe0*/  UIADD3 UR16, UPT, UPT, UR16, 0x1, URZ ;  /* 0x0000000110107890 */ /* 0x000fe4000fffe0ff */
[----:B--2---:R-:W-:Y:S02]  /*2ff0*/  ULEA UR7, UR14, UR6, 0x3 ;  /* 0x000000060e077291 */ /* 0x004fe4000f8e18ff */
[----:B------:R-:W-:Y:S01]  /*3000*/  UISETP.NE.AND UP0, UPT, UR16, URZ, UPT ;  /* 0x000000ff1000728c */ /* 0x000fe2000bf05270 */
[----:B----4-:R-:W-:Y:S10]  /*3010*/  @P2 BRA `(.L_x_54) ;  /* 0x00000000000c2947 */ /* 0x010ff40003800000 */
[----:B-1----:R-:W-:Y:S04]  /*3020*/  SHF.L.U32 R3, R8, 0x1f, RZ ;  /* 0x0000001f08037819 */ /* 0x002fe800000006ff */
[----:B------:R-:W1:Y:S02]  /*3030*/  SYNCS.PHASECHK.TRANS64.TRYWAIT P0, [UR7], R3 ;  /* 0x00000003ff0075a7 */ /* 0x000e640008001107 */
[----:B-1----:R-:W-:Y:S05]  /*3040*/  @!P0 BRA `(.L_x_55) ;  /* 0x00000060006c8947 */ /* 0x002fea0003800000 */
.L_x_54:
[----:B------:R-:W-:Y:S01]  /*3050*/  UISETP.NE.AND UP1, UPT, UR15, 0x1, UPT ;  /* 0x000000010f00788c */ /* 0x000fe2000bf25270 */
[----:B------:R-:W-:Y:S01]  /*3060*/  PLOP3.LUT P2, PT, PT, PT, PT, 0x80, 0x8 ;  /* 0x000000000008781c */ /* 0x000fe20003f4f070 */
[----:B------:R-:W-:Y:S02]  /*3070*/  UIADD3 UR17, UPT, UPT, UR14, 0x1, URZ ;  /* 0x000000010e117890 */ /* 0x000fe4000fffe0ff */
[----:B------:R-:W-:Y:S02]  /*3080*/  ULEA UR24, UR14, UR12, 0xa ;  /* 0x0000000c0e187291 */ /* 0x000fe4000f8e50ff */
[----:B------:R-:W-:Y:S01]  /*3090*/  UISETP.NE.AND UP2, UPT, UR17, 0x2, UPT ;  /* 0x000000021100788c */ /* 0x000fe2000bf45270 */
[----:B------:R-:W-:Y:S01]  /*30a0*/  PLOP3.LUT P0, PT, PT, PT, UP1, 0x80, 0x8 ;  /* 0x000000000008781c */ /* 0x000fe20003f0f018 */
[----:B------:R-:W-:Y:S02]  /*30b0*/  ULEA UR26, UR14, UR11, 0x8 ;  /* 0x0000000b0e1a7291 */ /* 0x000fe4000f8e40ff */
[----:B------:R-:W-:Y:S02]  /*30c0*/  USEL UR13, URZ, 0x1, UP2 ;  /* 0x00000001ff0d7887 */ /* 0x000fe40009000000 */
[----:B------:R-:W-:Y:S02]  /*30d0*/  USEL UR17, UR17, URZ, UP2 ;  /* 0x000000ff11117287 */ /* 0x000fe40009000000 */
[----:B------:R-:W-:Y:S02]  /*30e0*/  UIADD3 UR30, UPT, UPT, UR24, 0x2, URZ ;  /* 0x00000002181e7890 */ /* 0x000fe4000fffe0ff */
[----:B------:R-:W-:Y:S01]  /*30f0*/  @UP1 ULEA UR4, UR17, UR6, 0x3 ;  /* 0x0000000611041291 */ /* 0x000fe2000f8e18ff */
[----:B------:R-:W-:Y:S01]  /*3100*/  LOP3.LUT R8, R8, UR13, RZ, 0x3c, !PT ;  /* 0x0000000d08087c12 */ /* 0x000fe2000f8e3cff */
[----:B------:R-:W-:Y:S02]  /*3110*/  UIADD3 UR28, UPT, UPT, UR26, 0x2, URZ ;  /* 0x000000021a1c7890 */ /* 0x000fe4000fffe0ff */
[----:B------:R-:W-:Y:S01]  /*3120*/  UIADD3 UR7, UPT, UPT, UR7, 0x10, URZ ;  /* 0x0000001007077890 */ /* 0x000fe2000fffe0ff */
[----:B-1----:R-:W-:Y:S01]  /*3130*/  @P0 SHF.L.U32 R0, R8, 0x1f, RZ ;  /* 0x0000001f08000819 */ /* 0x002fe200000006ff */
[----:B------:R-:W-:Y:S01]  /*3140*/  UMOV UR25, 0x80004020 ;  /* 0x8000402000197882 */ /* 0x000fe20000000000 */
[----:B------:R-:W-:Y:S01]  /*3150*/  UMOV UR27, 0x80004020 ;  /* 0x80004020001b7882 */ /* 0x000fe20000000000 */
[----:B------:R-:W-:Y:S01]  /*3160*/  UMOV UR31, 0x80004020 ;  /* 0x80004020001f7882 */ /* 0x000fe20000000000 */
[----:B------:R2:W4:Y:S01]  /*3170*/  @P0 SYNCS.PHASECHK.TRANS64.TRYWAIT P2, [UR4], R0 ;  /* 0x00000000ff0005a7 */ /* 0x0005220008041104 */
[----:B------:R-:W-:Y:S01]  /*3180*/  UIADD3 UR15, UPT, UPT, UR15, -0x1, URZ ;  /* 0xffffffff0f0f7890 */ /* 0x000fe2000fffe0ff */
[----:B------:R2:W-:Y:S01]  /*3190*/  UTCIMMA gdesc[UR26], gdesc[UR24], tmem[UR9], tmem[UR22], idesc[UR23], UP4 ;  /* 0x00ff16181a0075ea */ /* 0x0005e2000a000109 */
[----:B------:R-:W-:Y:S01]  /*31a0*/  UPLOP3.LUT UP4, UPT, UPT, UPT, UPT, 0x80, 0x8 ;  /* 0x000000000008789c */ /* 0x000fe20003f8f070 */
[----:B------:R-:W-:Y:S01]  /*31b0*/  UMOV UR29, 0x80004020 ;  /* 0x80004020001d7882 */ /* 0x000fe20000000000 */
[----:B------:R-:W-:Y:S01]  /*31c0*/  UMOV UR14, UR17 ;  /* 0x00000011000e7c82 */ /* 0x000fe20008000000 */
[----:B------:R2:W-:Y:S01]  /*31d0*/  UTCIMMA gdesc[UR28], gdesc[UR30], tmem[UR9], tmem[UR20], idesc[UR21], UPT ;  /* 0x00ff141e1c0075ea */ /* 0x0005e2000b800109 */
[----:B------:R2:W-:Y:S01]  /*31e0*/  UTCBAR [UR7], URZ ;  /* 0x000000ff070073e9 */ /* 0x0005e200080000ff */
[----:B------:R-:W-:Y:S06]  /*31f0*/  BRA.U UP0, `(.L_x_56) ;  /* 0xfffffffd00787547 */ /* 0x000fec000b83ffff */
.L_x_53:
[----:B------:R-:W-:Y:S01]  /*3200*/  UIADD3 UR18, UPT, UPT, UR18, 0x1, URZ ;  /* 0x0000000112127890 */ /* 0x000fe2000fffe0ff */
[C---:B------:R-:W-:Y:S01]  /*3210*/  ISETP.NE.AND P0, PT, R10.reuse, 0x2, PT ;  /* 0x000000020a00780c */ /* 0x040fe20003f05270 */
[----:B------:R-:W-:Y:S02]  /*3220*/  UIADD3 UR8, UPT, UPT, UR8, 0x90, URZ ;  /* 0x0000009008087890 */ /* 0x000fe4000fffe0ff */
[----:B------:R-:W-:Y:S01]  /*3230*/  UISETP.NE.AND UP0, UPT, UR18, 0x4, UPT ;  /* 0x000000041200788c */ /* 0x000fe2000bf05270 */
[----:B-12---:R-:W-:Y:S02]  /*3240*/  SEL R0, RZ, 0x1, P0 ;  /* 0x00000001ff007807 */ /* 0x006fe40000000000 */
[----:B------:R-:W-:Y:S01]  /*3250*/  SEL R10, R10, RZ, P0 ;  /* 0x000000ff0a0a7207 */ /* 0x000fe20000000000 */
[----:B------:R-:W-:Y:S01]  /*3260*/  USEL UR4, URZ, 0x1, UP0 ;  /* 0x00000001ff047887 */ /* 0x000fe20008000000 */
[----:B------:R-:W-:Y:S01]  /*3270*/  LOP3.LUT R9, R9, R0, RZ, 0x3c, !PT ;  /* 0x0000000009097212 */ /* 0x000fe200078e3cff */
[----:B------:R-:W-:Y:S01]  /*3280*/  USEL UR18, UR18, URZ, UP0 ;  /* 0x000000ff12127287 */ /* 0x000fe20008000000 */
[----:B------:R1:W-:Y:S03]  /*3290*/  UTCBAR [UR8], URZ ;  /* 0x000000ff080073e9 */ /* 0x0003e600080000ff */
[----:B------:R-:W-:Y:S01]  /*32a0*/  LOP3.LUT R11, R11, UR4, RZ, 0x3c, !PT ;  /* 0x000000040b0b7c12 */ /* 0x000fe2000f8e3cff */
[----:B------:R-:W-:Y:S07]  /*32b0*/  @P1 BRA `(.L_x_57) ;  /* 0xfffffff800b01947 */ /* 0x000fee000383ffff */
[----:B------:R-:W2:Y:S01]  /*32c0*/  S2UR UR4, SR_CgaCtaId ;  /* 0x00000000000479c3 */ /* 0x000ea20000008800 */
[----:B------:R-:W-:Y:S01]  /*32d0*/  ELECT P0, URZ, PT ;  /* 0x0000000000ff782f */ /* 0x000fe20003800000 */
[----:B------:R-:W-:Y:S01]  /*32e0*/  IMAD.MOV.U32 R0, RZ, RZ, 0x1 ;  /* 0x00000001ff007424 */ /* 0x000fe200078e00ff */
[----:B------:R-:W-:Y:S01]  /*32f0*/  UIADD3 UR6, UPT, UPT, UR6, 0xb0, URZ ;  /* 0x000000b006067890 */ /* 0x000fe2000fffe0ff */
[----:B------:R-:W-:Y:S01]  /*3300*/  SHF.L.U32 R3, R11, 0x1f, RZ ;  /* 0x0000001f0b037819 */ /* 0x000fe200000006ff */
[----:B------:R-:W-:-:S03]  /*3310*/  UMOV UR5, 0x40 ;  /* 0x0000004000057882 */ /* 0x000fc60000000000 */
[----:B------:R-:W-:Y:S01]  /*3320*/  UVIRTCOUNT.DEALLOC.SMPOOL 0x80 ;  /* 0x000000800000784c */ /* 0x000fe20000000000 */
[----:B--2---:R-:W-:Y:S02]  /*3330*/  ULEA UR4, UR4, UR5, 0x18 ;  /* 0x0000000504047291 */ /* 0x004fe4000f8ec0ff */
[----:B------:R-:W-:-:S07]  /*3340*/  ULEA UR5, UR18, UR6, 0x3 ;  /* 0x0000000612057291 */ /* 0x000fce000f8e18ff */
[----:B------:R2:W-:Y:S02]  /*3350*/  @P0 STS.U8 [UR4+0x1c], R0 ;  /* 0x00001c00ff000988 */ /* 0x0005e40008000004 */
[----:B------:R-:W3:Y:S02]  /*3360*/  SYNCS.PHASECHK.TRANS64.TRYWAIT P0, [UR5], R3 ;  /* 0x00000003ff0075a7 */ /* 0x000ee40008001105 */
[----:B--23--:R-:W-:Y:S05]  /*3370*/  @!P0 BRA `(.L_x_58) ;  /* 0x0000005c00b88947 */ /* 0x00cfea0003800000 */
.L_x_139:
[----:B------:R-:W-:-:S04]  /*3380*/  UIADD3 UR7, UPT, UPT, UR18, 0x1, URZ ;  /* 0x0000000112077890 */ /* 0x000fc8000fffe0ff */
[----:B------:R-:W-:-:S04]  /*3390*/  UISETP.NE.AND UP0, UPT, UR7, 0x4, UPT ;  /* 0x000000040700788c */ /* 0x000fc8000bf05270 */
[----:B-1----:R-:W-:Y:S02]  /*33a0*/  USEL UR8, URZ, 0x1, UP0 ;  /* 0x00000001ff087887 */ /* 0x002fe40008000000 */
[----:B------:R-:W-:-:S04]  /*33b0*/  USEL UR7, UR7, URZ, UP0 ;  /* 0x000000ff07077287 */ /* 0x000fc80008000000 */
[----:B------:R-:W-:Y:S01]  /*33c0*/  ULEA UR5, UR7, UR6, 0x3 ;  /* 0x0000000607057291 */ /* 0x000fe2000f8e18ff */
[----:B------:R-:W-:-:S04]  /*33d0*/  LOP3.LUT R2, R11, UR8, RZ, 0x3c, !PT ;  /* 0x000000080b027c12 */ /* 0x000fc8000f8e3cff */
[----:B--2---:R-:W-:-:S04]  /*33e0*/  SHF.L.U32 R3, R2, 0x1f, RZ ;  /* 0x0000001f02037819 */ /* 0x004fc800000006ff */
[----:B------:R-:W1:Y:S02]  /*33f0*/  SYNCS.PHASECHK.TRANS64.TRYWAIT P0, [UR5], R3 ;  /* 0x00000003ff0075a7 */ /* 0x000e640008001105 */
[----:B-1----:R-:W-:Y:S05]  /*3400*/  @!P0 BRA `(.L_x_59) ;  /* 0x0000005c00ac8947 */ /* 0x002fea0003800000 */
.L_x_141:
[----:B------:R-:W-:-:S04]  /*3410*/  UIADD3 UR7, UPT, UPT, UR7, 0x1, URZ ;  /* 0x0000000107077890 */ /* 0x000fc8000fffe0ff */
[----:B------:R-:W-:-:S04]  /*3420*/  UISETP.NE.AND UP0, UPT, UR7, 0x4, UPT ;  /* 0x000000040700788c */ /* 0x000fc8000bf05270 */
[----:B------:R-:W-:Y:S02]  /*3430*/  USEL UR8, URZ, 0x1, UP0 ;  /* 0x00000001ff087887 */ /* 0x000fe40008000000 */
[----:B------:R-:W-:-:S04]  /*3440*/  USEL UR7, UR7, URZ, UP0 ;  /* 0x000000ff07077287 */ /* 0x000fc80008000000 */
[----:B------:R-:W-:Y:S01]  /*3450*/  ULEA UR5, UR7, UR6, 0x3 ;  /* 0x0000000607057291 */ /* 0x000fe2000f8e18ff */
[----:B------:R-:W-:-:S04]  /*3460*/  LOP3.LUT R2, R2, UR8, RZ, 0x3c, !PT ;  /* 0x0000000802027c12 */ /* 0x000fc8000f8e3cff */
[----:B-1----:R-:W-:-:S04]  /*3470*/  SHF.L.U32 R3, R2, 0x1f, RZ ;  /* 0x0000001f02037819 */ /* 0x002fc800000006ff */
[----:B------:R-:W1:Y:S02]  /*3480*/  SYNCS.PHASECHK.TRANS64.TRYWAIT P0, [UR5], R3 ;  /* 0x00000003ff0075a7 */ /* 0x000e640008001105 */
[----:B-1----:R-:W-:Y:S05]  /*3490*/  @!P0 BRA `(.L_x_60) ;  /* 0x0000005c00a08947 */ /* 0x002fea0003800000 */
.L_x_143:
[----:B------:R-:W-:-:S04]  /*34a0*/  UIADD3 UR7, UPT, UPT, UR7, 0x1, URZ ;  /* 0x0000000107077890 */ /* 0x000fc8000fffe0ff */
[----:B------:R-:W-:-:S04]  /*34b0*/  UISETP.NE.AND UP0, UPT, UR7, 0x4, UPT ;  /* 0x000000040700788c */ /* 0x000fc8000bf05270 */
[----:B------:R-:W-:Y:S02]  /*34c0*/  USEL UR5, URZ, 0x1, UP0 ;  /* 0x00000001ff057887 */ /* 0x000fe40008000000 */
[----:B------:R-:W-:-:S04]  /*34d0*/  USEL UR7, UR7, URZ, UP0 ;  /* 0x000000ff07077287 */ /* 0x000fc80008000000 */
[----:B------:R-:W-:Y:S01]  /*34e0*/  ULEA UR7, UR7, UR6, 0x3 ;  /* 0x0000000607077291 */ /* 0x000fe2000f8e18ff */
[----:B-1----:R-:W-:-:S04]  /*34f0*/  LOP3.LUT R3, R2, UR5, RZ, 0x3c, !PT ;  /* 0x0000000502037c12 */ /* 0x002fc8000f8e3cff */
[----:B------:R-:W-:-:S04]  /*3500*/  SHF.L.U32 R3, R3, 0x1f, RZ ;  /* 0x0000001f03037819 */ /* 0x000fc800000006ff */
[----:B------:R-:W1:Y:S02]  /*3510*/  SYNCS.PHASECHK.TRANS64.TRYWAIT P0, [UR7], R3 ;  /* 0x00000003ff0075a7 */ /* 0x000e640008001107 */
[----:B-1----:R-:W-:Y:S05]  /*3520*/  @!P0 BRA `(.L_x_61) ;  /* 0x0000005c00948947 */ /* 0x002fea0003800000 */
.L_x_145:
[----:B------:R-:W-:Y:S01]  /*3530*/  NOP ;  /* 0x0000000000007918 */ /* 0x000fe20000000000 */
[----:B-1----:R-:W1:Y:S01]  /*3540*/  LDS R0, [UR4+0x14] ;  /* 0x00001404ff007984 */ /* 0x002e620008000800 */
[----:B------:R-:W-:Y:S01]  /*3550*/  ULOP3.LUT UR6, UR19, 0xffff, URZ, 0xc0, !UPT ;  /* 0x0000ffff13067892 */ /* 0x000fe2000f8ec0ff */
[----:B------:R-:W-:Y:S01]  /*3560*/  UMOV UR8, 0xffff ;  /* 0x0000ffff00087882 */ /* 0x000fe20000000000 */
[----:B------:R-:W-:Y:S02]  /*3570*/  UMOV UR5, 0x1 ;  /* 0x0000000100057882 */ /* 0x000fe40000000000 */
[----:B------:R-:W-:-:S04]  /*3580*/  USHF.R.U32.HI UR6, URZ, 0x5, UR6 ;  /* 0x00000005ff067899 */ /* 0x000fc80008011606 */
[----:B------:R-:W-:Y:S02]  /*3590*/  USHF.L.U32 UR8, UR8, UR6, URZ ;  /* 0x0000000608087299 */ /* 0x000fe400080006ff */
[----:B------:R-:W-:-:S04]  /*35a0*/  USHF.L.U32 UR5, UR5, UR6, URZ ;  /* 0x0000000605057299 */ /* 0x000fc800080006ff */
[----:B-1----:R-:W-:-:S04]  /*35b0*/  LOP3.LUT R0, R0, UR8, RZ, 0xc0, !PT ;  /* 0x0000000800007c12 */ /* 0x002fc8000f8ec0ff */
[----:B------:R-:W-:-:S13]  /*35c0*/  ISETP.NE.AND P0, PT, R0, UR8, PT ;  /* 0x0000000800007c0c */ /* 0x000fda000bf05270 */
[----:B------:R-:W-:Y:S05]  /*35d0*/  @P0 BRA `(.L_x_62) ;  /* 0x0000000000580947 */ /* 0x000fea0003800000 */
[----:B------:R-:W1:Y:S02]  /*35e0*/  LDS R0, [UR4+0x18] ;  /* 0x00001804ff007984 */ /* 0x000e640008000800 */
[----:B-1----:R-:W-:-:S04]  /*35f0*/  LOP3.LUT R0, R0, UR5, RZ, 0xc0, !PT ;  /* 0x0000000500007c12 */ /* 0x002fc8000f8ec0ff */
[----:B------:R-:W-:-:S13]  /*3600*/  ISETP.NE.AND P0, PT, R0, UR5, PT ;  /* 0x0000000500007c0c */ /* 0x000fda000bf05270 */
[----:B------:R-:W-:Y:S05]  /*3610*/  @P0 BRA `(.L_x_63) ;  /* 0x00000000003c0947 */ /* 0x000fea0003800000 */
[----:B------:R-:W1:Y:S01]  /*3620*/  S2R R2, SR_LANEID ;  /* 0x0000000000027919 */ /* 0x000e620000000000 */
[----:B------:R-:W-:Y:S01]  /*3630*/  ULOP3.LUT UR8, URZ, UR8, URZ, 0x33, !UPT ;  /* 0x00000008ff087292 */ /* 0x000fe2000f8e33ff */
[----:B------:R-:W-:Y:S01]  /*3640*/  LOP3.LUT R4, RZ, UR5, RZ, 0x33, !PT ;  /* 0x00000005ff047c12 */ /* 0x000fe2000f8e33ff */
[----:B------:R-:W-:Y:S02]  /*3650*/  VOTEU.ANY UR7, UPT, PT ;  /* 0x0000000000077886 */ /* 0x000fe400038e0100 */
[----:B------:R-:W-:Y:S01]  /*3660*/  UFLO.U32 UR7, UR7 ;  /* 0x00000007000772bd */ /* 0x000fe200080e0000 */
[----:B------:R-:W2:Y:S01]  /*3670*/  REDUX UR5, R4 ;  /* 0x00000000040573c4 */ /* 0x000ea20000000000 */
[----:B------:R-:W-:-:S06]  /*3680*/  IMAD.U32 R0, RZ, RZ, UR8 ;  /* 0x00000008ff007e24 */ /* 0x000fcc000f8e00ff */
[----:B------:R3:W-:Y:S01]  /*3690*/  UTCATOMSWS.AND URZ, UR8 ;  /* 0x0000000800ff79e3 */ /* 0x0007e20008000000 */
[----:B------:R-:W4:Y:S01]  /*36a0*/  REDUX UR6, R0 ;  /* 0x00000000000673c4 */ /* 0x000f220000000000 */
[----:B-1----:R-:W-:Y:S01]  /*36b0*/  ISETP.EQ.U32.AND P0, PT, R2, UR7, PT ;  /* 0x0000000702007c0c */ /* 0x002fe2000bf02070 */
[----:B--2---:R-:W-:Y:S01]  /*36c0*/  IMAD.U32 R2, RZ, RZ, UR5 ;  /* 0x00000005ff027e24 */ /* 0x004fe2000f8e00ff */
[----:B----4-:R-:W-:-:S11]  /*36d0*/  MOV R3, UR6 ;  /* 0x0000000600037c02 */ /* 0x010fd60008000f00 */
[----:B------:R3:W-:Y:S04]  /*36e0*/  @P0 ATOMS.AND RZ, [UR4+0x14], R3 ;  /* 0x00001403ffff098c */ /* 0x0007e8000a800004 */
[----:B------:R3:W-:Y:S01]  /*36f0*/  @P0 ATOMS.AND RZ, [UR4+0x18], R2 ;  /* 0x00001802ffff098c */ /* 0x0007e2000a800004 */
[----:B------:R-:W-:Y:S05]  /*3700*/  BRA `(.L_x_64) ;  /* 0x0000000000147947 */ /* 0x000fea0003800000 */
.L_x_63:
[----:B------:R-:W-:Y:S02]  /*3710*/  MOV R2, 0x3730 ;  /* 0x0000373000027802 */ /* 0x000fe40000000f00 */
[----:B----45:R-:W-:Y:S05]  /*3720*/  CALL.REL.NOINC `($__internal_0_$__cuda_sm10x_tcgen05_guardrail_trap_col_being_dealloced_not_returned_by_alloc) ;  /* 0x0000006000787944 */ /* 0x030fea0003c00000 */
[----:B------:R-:W-:Y:S05]  /*3730*/  BRA `(.L_x_64) ;  /* 0x0000000000087947 */ /* 0x000fea0003800000 */
.L_x_62:
[----:B------:R-:W-:Y:S02]  /*3740*/  MOV R2, 0x3760 ;  /* 0x0000376000027802 */ /* 0x000fe40000000f00 */
[----:B----45:R-:W-:Y:S05]  /*3750*/  CALL.REL.NOINC `($__internal_2_$__cuda_sm10x_tcgen05_guardrail_trap_unallocated_columns_being_dealloced) ;  /* 0x0000006000847944 */ /* 0x030fea0003c00000 */
.L_x_64:
[----:B------:R-:W-:Y:S01]  /*3760*/  NOP ;  /* 0x0000000000007918 */ /* 0x000fe20000000000 */
[----:B---3--:R-:W-:Y:S05]  /*3770*/  EXIT ;  /* 0x000000000000794d */ /* 0x008fea0003800000 */
.L_x_46:
[----:B------:R-:W-:-:S09]  /*3780*/  UISETP.NE.OR UP2, UPT, UR8, 0x3, !UP2 ;  /* 0x000000030800788c */ /* 0x000fd2000d745670 */
[----:B------:R-:W-:Y:S05]  /*3790*/  BRA.U UP2, `(.L_x_65) ;  /* 0x0000001102147547 */ /* 0x000fea000b800000 */
[----:B------:R-:W1:Y:S01]  /*37a0*/  LDC R0, c[0x0][0xb30] ;  /* 0x0002cc00ff007b82 */ /* 0x000e620000000800 */
[----:B------:R-:W2:Y:S01]  /*37b0*/  LDCU.64 UR8, c[0x0][0x888] ;  /* 0x00011100ff0877ac */ /* 0x000ea20008000a00 */
[----:B------:R-:W-:Y:S02]  /*37c0*/  HFMA2 R29, -RZ, RZ, 0, 0 ;  /* 0x00000000ff1d7431 */ /* 0x000fe400000001ff */
[----:B------:R-:W-:Y:S01]  /*37d0*/  IMAD.MOV.U32 R31, RZ, RZ, 0x1 ;  /* 0x00000001ff1f7424 */ /* 0x000fe200078e00ff */
[----:B------:R-:W-:Y:S01]  /*37e0*/  MOV R23, 0x1000 ;  /* 0x0000100000177802 */ /* 0x000fe20000000f00 */
[----:B------:R-:W4:Y:S01]  /*37f0*/  LDCU.64 UR4, c[0x0][0x890] ;  /* 0x00011200ff0477ac */ /* 0x000f220008000a00 */
[----:B------:R-:W-:Y:S01]  /*3800*/  IMAD.MOV.U32 R30, RZ, RZ, RZ ;  /* 0x000000ffff1e7224 */ /* 0x000fe200078e00ff */
[----:B------:R-:W3:Y:S01]  /*3810*/  LDC R19, c[0x0][0x370] ;  /* 0x0000dc00ff137b82 */ /* 0x000ee20000000800 */
[----:B------:R-:W-:Y:S01]  /*3820*/  UMOV UR7, 0x400 ;  /* 0x0000040000077882 */ /* 0x000fe20000000000 */
[----:B------:R-:W-:-:S02]  /*3830*/  UPLOP3.LUT UP1, UPT, UPT, UPT, UPT, 0x40, 0x4 ;  /* 0x000000000004789c */ /* 0x000fc40003f2e870 */
[----:B------:R-:W-:-:S04]  /*3840*/  ULEA UR7, UR37, UR7, 0x18 ;  /* 0x0000000725077291 */ /* 0x000fc8000f8ec0ff */
[----:B------:R-:W3:Y:S01]  /*3850*/  LDC R2, c[0x0][0xb0c] ;  /* 0x0002c300ff027b82 */ /* 0x000ee20000000800 */
[----:B------:R-:W-:Y:S02]  /*3860*/  UIADD3 UR13, UPT, UPT, UR7, 0x38, URZ ;  /* 0x00000038070d7890 */ /* 0x000fe4000fffe0ff */
[----:B--2---:R-:W-:Y:S02]  /*3870*/  UISETP.NE.U32.AND UP2, UPT, UR8, URZ, UPT ;  /* 0x000000ff0800728c */ /* 0x004fe4000bf45070 */
[----:B------:R-:W-:Y:S02]  /*3880*/  UIADD3 UR33, UPT, UPT, UR7, 0x20, URZ ;  /* 0x0000002007217890 */ /* 0x000fe4000fffe0ff */
[----:B----4-:R-:W-:Y:S01]  /*3890*/  UISETP.NE.U32.AND UP3, UPT, UR4, URZ, UPT ;  /* 0x000000ff0400728c */ /* 0x010fe2000bf65070 */
[----:B------:R-:W2:Y:S01]  /*38a0*/  LDC R18, c[0x0][0xb20] ;  /* 0x0002c800ff127b82 */ /* 0x000ea20000000800 */
[----:B-1----:R-:W-:Y:S01]  /*38b0*/  ISETP.NE.AND P1, PT, R0, 0x1, PT ;  /* 0x000000010000780c */ /* 0x002fe20003f25270 */
[----:B------:R-:W-:-:S02]  /*38c0*/  UISETP.NE.AND.EX UP2, UPT, UR9, URZ, UPT, UP2 ;  /* 0x000000ff0900728c */ /* 0x000fc4000bf45320 */
[----:B------:R-:W-:Y:S02]  /*38d0*/  UIADD3 UR25, UPT, UPT, UR7, 0x28, URZ ;  /* 0x0000002807197890 */ /* 0x000fe4000fffe0ff */
[----:B------:R-:W-:Y:S02]  /*38e0*/  UIADD3 UR17, UPT, UPT, UR7, 0x30, URZ ;  /* 0x0000003007117890 */ /* 0x000fe4000fffe0ff */
[----:B------:R-:W1:Y:S01]  /*38f0*/  LDC.64 R32, c[0x0][0x348] ;  /* 0x0000d200ff207b82 */ /* 0x000e620000000a00 */
[----:B------:R-:W-:Y:S02]  /*3900*/  UPRMT UR13, UR37, 0x654, UR13 ;  /* 0x00000654250d7896 */ /* 0x000fe4000800000d */
[----:B------:R-:W-:-:S05]  /*3910*/  UISETP.NE.AND.EX UP3, UPT, UR5, URZ, UPT, UP3 ;  /* 0x000000ff0500728c */ /* 0x000fca000bf65330 */
[----:B------:R-:W4:Y:S08]  /*3920*/  LDC.64 R16, c[0x0][0xb10] ;  /* 0x0002c400ff107b82 */ /* 0x000f300000000a00 */
[----:B------:R-:W1:Y:S08]  /*3930*/  LDC.64 R6, c[0x0][0xb18] ;  /* 0x0002c600ff067b82 */ /* 0x000e700000000a00 */
[----:B------:R-:W1:Y:S08]  /*3940*/  LDC.64 R4, c[0x0][0xb28] ;  /* 0x0002ca00ff047b82 */ /* 0x000e700000000a00 */
[----:B--23--:R-:W1:Y:S02]  /*3950*/  LDC R22, c[0x0][0x374] ;  /* 0x0000dd00ff167b82 */ /* 0x00ce640000000800 */
.L_x_76:
[C---:B------:R-:W-:Y:S02]  /*3960*/  LEA R0, R30.reuse, UR7, 0x3 ;  /* 0x000000071e007c11 */ /* 0x040fe4000f8e18ff */
[----:B------:R-:W-:Y:S02]  /*3970*/  SHF.L.U32 R3, R29, 0x1f, RZ ;  /* 0x0000001f1d037819 */ /* 0x000fe400000006ff */
[----:B------:R-:W-:Y:S02]  /*3980*/  LEA R24, R30, UR7, 0x4 ;  /* 0x000000071e187c11 */ /* 0x000fe4000f8e20ff */
[----:B--2---:R-:W2:Y:S02]  /*3990*/  SYNCS.PHASECHK.TRANS64.TRYWAIT P0, [R0+URZ+0x70], R3 ;  /* 0x00007003000075a7 */ /* 0x004ea400080011ff */
[----:B--2---:R-:W-:Y:S05]  /*39a0*/  @!P0 BRA `(.L_x_66) ;  /* 0x00000058008c8947 */ /* 0x004fea0003800000 */
.L_x_146:
[----:B------:R-:W-:Y:S01]  /*39b0*/  ISETP.GE.AND P0, PT, R40, 0x1, PT ;  /* 0x000000012800780c */ /* 0x000fe20003f06270 */
[----:B------:R-:W3:Y:S01]  /*39c0*/  LDS.128 R24, [R24+0x100] ;  /* 0x0001000018187984 */ /* 0x000ee20000000c00 */
[----:B--2---:R-:W-:Y:S01]  /*39d0*/  VIADD R0, R0, 0x80 ;  /* 0x0000008000007836 */ /* 0x004fe20000000000 */
[----:B------:R-:W-:Y:S01]  /*39e0*/  @!PT LDS RZ, [RZ] ;  /* 0x00000000fffff984 */ /* 0x000fe20000000800 */
[----:B------:R-:W-:Y:S01]  /*39f0*/  @!PT LDS RZ, [RZ] ;  /* 0x00000000fffff984 */ /* 0x000fe20000000800 */
[----:B------:R-:W-:Y:S01]  /*3a00*/  @!PT LDS RZ, [RZ] ;  /* 0x00000000fffff984 */ /* 0x000fe20000000800 */
[----:B------:R-:W-:Y:S01]  /*3a10*/  @!PT LDS RZ, [RZ] ;  /* 0x00000000fffff984 */ /* 0x000fe20000000800 */
[----:B------:R2:W-:Y:S06]  /*3a20*/  MEMBAR.ALL.CTA ;  /* 0x0000000000007992 */ /* 0x0005ec0000008000 */
[----:B--2---:R-:W2:Y:S01]  /*3a30*/  FENCE.VIEW.ASYNC.S ;  /* 0x00000000000073c6 */ /* 0x004ea20000000000 */
[----:B------:R-:W-:Y:S04]  /*3a40*/  PRMT R0, RZ, 0x654, R0 ;  /* 0x00000654ff007816 */ /* 0x000fe80000000000 */
[----:B--2---:R2:W-:Y:S01]  /*3a50*/  SYNCS.ARRIVE.TRANS64.RED.A1T0 RZ, [R0+URZ], RZ ;  /* 0x000000ff00ff79a7 */ /* 0x0045e200081004ff */
[----:B---3--:R-:W-:Y:S11]  /*3a60*/  LOP3.LUT P3, RZ, R26, 0x1, RZ, 0xc0, !PT ;  /* 0x000000011aff7812 */ /* 0x008ff6000786c0ff */
[----:B------:R-:W-:Y:S02]  /*3a70*/  @!UPT UIADD3 URZ, UPT, UPT, URZ, URZ, URZ ;  /* 0x000000fffffff290 */ /* 0x000fe4000fffe0ff */
[----:B------:R-:W-:Y:S02]  /*3a80*/  @P3 MOV R13, R24 ;  /* 0x00000018000d3202 */ /* 0x000fe40000000f00 */
[----:B------:R-:W-:Y:S01]  /*3a90*/  @P3 LOP3.LUT R8, R25, 0xffff, RZ, 0xc0, !PT ;  /* 0x0000ffff19083812 */ /* 0x000fe200078ec0ff */
[----:B--2---:R-:W-:Y:S06]  /*3aa0*/  @!P0 BRA `(.L_x_67) ;  /* 0x0000000000a48947 */ /* 0x004fec0003800000 */
[----:B-1----:R-:W-:Y:S01]  /*3ab0*/  IMAD.HI.U32 R35, R22, R7, RZ ;  /* 0x0000000716237227 */ /* 0x002fe200078e00ff */
[----:B------:R-:W-:Y:S02]  /*3ac0*/  ISETP.NE.AND P0, PT, R6, 0x1, PT ;  /* 0x000000010600780c */ /* 0x000fe40003f05270 */
[----:B------:R-:W-:Y:S01]  /*3ad0*/  ISETP.NE.AND P2, PT, R40, 0x1, PT ;  /* 0x000000012800780c */ /* 0x000fe20003f45270 */
[----:B----4-:R-:W-:Y:S01]  /*3ae0*/  IMAD.HI.U32 R34, R19, R16, RZ ;  /* 0x0000001013227227 */ /* 0x010fe200078e00ff */
[----:B------:R-:W-:Y:S02]  /*3af0*/  SHF.R.U32.HI R35, RZ, R18, R35 ;  /* 0x00000012ff237219 */ /* 0x000fe40000011623 */
[----:B------:R-:W-:Y:S01]  /*3b00*/  ISETP.NE.AND P4, PT, R2, 0x1, PT ;  /* 0x000000010200780c */ /* 0x000fe20003f85270 */
[----:B------:R-:W-:Y:S01]  /*3b10*/  IMAD.HI.U32 R36, R13, R16, RZ ;  /* 0x000000100d247227 */ /* 0x000fe200078e00ff */
[----:B------:R-:W-:Y:S02]  /*3b20*/  SHF.R.U32.HI R34, RZ, R17, R34 ;  /* 0x00000011ff227219 */ /* 0x000fe40000011622 */
[----:B------:R-:W-:Y:S01]  /*3b30*/  SEL R3, R22, R35, !P0 ;  /* 0x0000002316037207 */ /* 0x000fe20004000000 */
[C---:B------:R-:W-:Y:S01]  /*3b40*/  IMAD.HI.U32 R35, R8.reuse, R7, RZ ;  /* 0x0000000708237227 */ /* 0x040fe200078e00ff */
[----:B------:R-:W-:Y:S02]  /*3b50*/  SEL R11, R19, R34, !P4 ;  /* 0x00000022130b7207 */ /* 0x000fe40006000000 */
[----:B------:R-:W-:Y:S01]  /*3b60*/  SHF.R.U32.HI R36, RZ, R17, R36 ;  /* 0x00000011ff247219 */ /* 0x000fe20000011624 */
[----:B------:R-:W-:Y:S01]  /*3b70*/  IMAD.HI.U32 R38, R3, R4, RZ ;  /* 0x0000000403267227 */ /* 0x000fe200078e00ff */
[----:B------:R-:W-:Y:S03]  /*3b80*/  SHF.R.U32.HI R35, RZ, R18, R35 ;  /* 0x00000012ff237219 */ /* 0x000fe60000011623 */
[----:B------:R-:W-:Y:S01]  /*3b90*/  IMAD.HI.U32 R34, R11, R4, RZ ;  /* 0x000000040b227227 */ /* 0x000fe200078e00ff */
[----:B------:R-:W-:Y:S02]  /*3ba0*/  @P2 SHF.R.U32.HI R3, RZ, R5, R38 ;  /* 0x00000005ff032219 */ /* 0x000fe40000011626 */
[----:B------:R-:W-:Y:S02]  /*3bb0*/  SEL R9, R8, R35, !P0 ;  /* 0x0000002308097207 */ /* 0x000fe40004000000 */
[----:B------:R-:W-:Y:S01]  /*3bc0*/  @P2 SHF.R.U32.HI R11, RZ, R5, R34 ;  /* 0x00000005ff0b2219 */ /* 0x000fe20000011622 */
[C---:B------:R-:W-:Y:S01]  /*3bd0*/  IMAD R10, R40.reuse, R3, RZ ;  /* 0x00000003280a7224 */ /* 0x040fe200078e02ff */
[----:B------:R-:W-:Y:S01]  /*3be0*/  SEL R3, R13, R36, !P4 ;  /* 0x000000240d037207 */ /* 0x000fe20006000000 */
[C---:B------:R-:W-:Y:S03]  /*3bf0*/  IMAD.HI.U32 R14, R9.reuse, R4, RZ ;  /* 0x00000004090e7227 */ /* 0x040fe600078e00ff */
[----:B------:R-:W-:Y:S01]  /*3c00*/  ISETP.GE.AND P0, PT, R9, R10, PT ;  /* 0x0000000a0900720c */ /* 0x000fe20003f06270 */
[C---:B------:R-:W-:Y:S01]  /*3c10*/  IMAD R12, R40.reuse, R11, RZ ;  /* 0x0000000b280c7224 */ /* 0x040fe200078e02ff */
[-C--:B------:R-:W-:Y:S04]  /*3c20*/  SHF.R.U32.HI R14, RZ, R5.reuse, R14 ;  /* 0x00000005ff0e7219 */ /* 0x080fe8000001160e */
[----:B------:R-:W-:Y:S02]  /*3c30*/  ISETP.GE.OR P0, PT, R3, R12, P0 ;  /* 0x0000000c0300720c */ /* 0x000fe40000706670 */
[----:B------:R-:W-:Y:S05]  /*3c40*/  SEL R15, R9, R14, !P2 ;  /* 0x0000000e090f7207 */ /* 0x000fea0005000000 */
[----:B------:R-:W-:Y:S04]  /*3c50*/  IMAD.MOV R14, RZ, RZ, -R15 ;  /* 0x000000ffff0e7224 */ /* 0x000fe800078e0a0f */
[----:B------:R-:W-:Y:S02]  /*3c60*/  IMAD R14, R40, R14, R9 ;  /* 0x0000000e280e7224 */ /* 0x000fe400078e0209 */
[C---:B------:R-:W-:Y:S05]  /*3c70*/  @!P0 IMAD.HI.U32 R10, R3.reuse, R4, RZ ;  /* 0x00000004030a8227 */ /* 0x040fea00078e00ff */
[----:B------:R-:W-:Y:S04]  /*3c80*/  @!P0 SHF.R.U32.HI R10, RZ, R5, R10 ;  /* 0x00000005ff0a8219 */ /* 0x000fe8000001160a */
[----:B------:R-:W-:Y:S01]  /*3c90*/  @!P0 SEL R0, R3, R10, !P2 ;  /* 0x0000000a03008207 */ /* 0x000fe20005000000 */
[----:B------:R-:W-:Y:S03]  /*3ca0*/  IMAD.MOV R10, RZ, RZ, -R3 ;  /* 0x000000ffff0a7224 */ /* 0x000fe600078e0a03 */
[----:B------:R-:W-:Y:S01]  /*3cb0*/  @!P0 IADD3 R15, PT, PT, R15, -R0, RZ ;  /* 0x800000000f0f8210 */ /* 0x000fe20007ffe0ff */
[----:B------:R-:W-:Y:S01]  /*3cc0*/  @!P0 IMAD R0, R11, R14, R0 ;  /* 0x0000000e0b008224 */ /* 0x000fe200078e0200 */
[----:B------:R-:W-:Y:S01]  /*3cd0*/  IADD3 R11, PT, PT, -R9, RZ, RZ ;  /* 0x000000ff090b7210 */ /* 0x000fe20007ffe1ff */
[----:B------:R-:W-:Y:S02]  /*3ce0*/  IMAD R13, R2, R10, R13 ;  /* 0x0000000a020d7224 */ /* 0x000fe400078e020d */
[----:B------:R-:W-:Y:S02]  /*3cf0*/  @!P0 IMAD R9, R15, R40, R3 ;  /* 0x000000280f098224 */ /* 0x000fe400078e0203 */
[----:B------:R-:W-:Y:S02]  /*3d00*/  @!P0 IMAD.MOV.U32 R3, RZ, RZ, R0 ;  /* 0x000000ffff038224 */ /* 0x000fe400078e0000 */
[----:B------:R-:W-:Y:S02]  /*3d10*/  IMAD R8, R6, R11, R8 ;  /* 0x0000000b06087224 */ /* 0x000fe400078e0208 */
[----:B------:R-:W-:Y:S02]  /*3d20*/  IMAD R13, R3, R2, R13 ;  /* 0x00000002030d7224 */ /* 0x000fe400078e020d */
[----:B------:R-:W-:Y:S02]  /*3d30*/  IMAD R8, R9, R6, R8 ;  /* 0x0000000609087224 */ /* 0x000fe400078e0208 */
.L_x_67:
[----:B------:R-:W-:Y:S05]  /*3d40*/  BRA.U UP1, `(.L_x_68) ;  /* 0x0000000101107547 */ /* 0x000fea000b800000 */
[----:B------:R-:W-:Y:S04]  /*3d50*/  MOV R0, UR6 ;  /* 0x0000000600007c02 */ /* 0x000fe80008000f00 */
[----:B------:R-:W-:Y:S04]  /*3d60*/  SHF.L.U32 R3, R0, 0x1f, RZ ;  /* 0x0000001f00037819 */ /* 0x000fe800000006ff */
[----:B------:R-:W2:Y:S02]  /*3d70*/  SYNCS.PHASECHK.TRANS64.TRYWAIT P0, [UR7+0x68], R3 ;  /* 0x00006803ff0075a7 */ /* 0x000ea40008001107 */
[----:B--2---:R-:W-:Y:S05]  /*3d80*/  @!P0 BRA `(.L_x_69) ;  /* 0x0000005400a88947 */ /* 0x004fea0003800000 */
.L_x_68:
[----:B------:R-:W-:Y:S02]  /*3d90*/  R2UR UR35, R21 ;  /* 0x00000000152372ca */ /* 0x000fe400000e0000 */
[----:B------:R-:W-:Y:S02]  /*3da0*/  R2UR UR34, R20 ;  /* 0x00000000142272ca */ /* 0x000fe400000e0000 */
[----:B------:R-:W-:Y:S02]  /*3db0*/  ISETP.NE.U32.AND P2, PT, RZ, UR4, PT ;  /* 0x00000004ff007c0c */ /* 0x000fe4000bf45070 */
[----:B------:R-:W-:Y:S02]  /*3dc0*/  SHF.L.U32 R12, R31, 0x1f, RZ ;  /* 0x0000001f1f0c7819 */ /* 0x000fe400000006ff */
[----:B------:R-:W-:Y:S05]  /*3dd0*/  ISETP.NE.AND.EX P2, PT, RZ, UR5, PT, P2 ;  /* 0x00000005ff007c0c */ /* 0x000fea000bf45320 */
[----:B------:R-:W-:Y:S02]  /*3de0*/  USHF.L.U32 UR35, UR35, 0x6, URZ ;  /* 0x0000000623237899 */ /* 0x000fe400080006ff */
[----:B------:R-:W-:Y:S01]  /*3df0*/  USHF.L.U32 UR34, UR34, 0x8, URZ ;  /* 0x0000000822227899 */ /* 0x000fe200080006ff */
[----:B------:R-:W-:Y:S11]  /*3e00*/  BRA.U !UP3, `(.L_x_70) ;  /* 0x000000010b347547 */ /* 0x000ff6000b800000 */
[----:B------:R-:W-:Y:S01]  /*3e10*/  UPLOP3.LUT UP0, UPT, UPT, UPT, UP2, 0x80, 0x8 ;  /* 0x000000000008789c */ /* 0x000fe20003f0f020 */
[----:B--2---:R-:W-:Y:S02]  /*3e20*/  HFMA2 R0, -RZ, RZ, 0, 5.9604644775390625e-08 ;  /* 0x00000001ff007431 */ /* 0x004fe400000001ff */
[----:B------:R-:W-:Y:S03]  /*3e30*/  IMAD.MOV.U32 R91, RZ, RZ, 0x1 ;  /* 0x00000001ff5b7424 */ /* 0x000fe600078e00ff */
[----:B------:R-:W-:Y:S05]  /*3e40*/  PLOP3.LUT P0, PT, PT, PT, UP0, 0x80, 0x8 ;  /* 0x000000000008781c */ /* 0x000fea0003f0f008 */
[----:B------:R-:W2:Y:S01]  /*3e50*/  @UP0 LDCU.64 UR10, c[0x0][0x888] ;  /* 0x00011100ff0a07ac */ /* 0x000ea20008000a00 */
[----:B------:R-:W-:Y:S07]  /*3e60*/  @UP0 UIMAD UR8, UR36, UR4, URZ ;  /* 0x00000004240802a4 */ /* 0x000fee000f8e02ff */
[----:B------:R-:W-:Y:S01]  /*3e70*/  @!P0 PRMT R91, R0, 0x7610, R91 ;  /* 0x00007610005b8816 */ /* 0x000fe2000000005b */
[----:B--2---:R-:W-:Y:S03]  /*3e80*/  @UP0 UIMAD.WIDE UR10, UR8, 0x4, UR10 ;  /* 0x00000004080a08a5 */ /* 0x004fe6000f8e020a */
[----:B------:R-:W2:Y:S03]  /*3e90*/  @!UP0 LDCU UR8, c[0x0][0x880] ;  /* 0x00011000ff0887ac */ /* 0x000ea60008000800 */
[----:B------:R-:W-:Y:S01]  /*3ea0*/  IMAD.U32 R10, RZ, RZ, UR10 ;  /* 0x0000000aff0a7e24 */ /* 0x000fe2000f8e00ff */
[----:B------:R-:W-:Y:S05]  /*3eb0*/  MOV R11, UR11 ;  /* 0x0000000b000b7c02 */ /* 0x000fea0008000f00 */
[----:B-----5:R3:W5:Y:S02]  /*3ec0*/  @P0 LDG.E R50, desc[UR46][R10.64] ;  /* 0x0000002e0a320981 */ /* 0x020764000c1e1900 */
[----:B--23--:R-:W-:Y:S07]  /*3ed0*/  @!P0 IMAD.U32 R50, RZ, RZ, UR8 ;  /* 0x00000008ff328e24 */ /* 0x00cfee000f8e00ff */
.L_x_70:
[----:B-----5:R-:W-:Y:S01]  /*3ee0*/  @!P2 ISETP.EQ.AND P0, PT, R50, RZ, PT ;  /* 0x000000ff3200a20c */ /* 0x020fe20003f02270 */
[----:B------:R-:W-:Y:S01]  /*3ef0*/  @!UPT UIADD3 URZ, UPT, UPT, URZ, URZ, URZ ;  /* 0x000000fffffff290 */ /* 0x000fe2000fffe0ff */
[----:B------:R-:W-:Y:S11]  /*3f00*/  @!P2 BRA `(.L_x_71) ;  /* 0x000000000014a947 */ /* 0x000ff60003800000 */
[----:B------:R-:W-:Y:S02]  /*3f10*/  LOP3.LUT P2, RZ, R91, 0xff, RZ, 0xc0, !PT ;  /* 0x000000ff5bff7812 */ /* 0x000fe4000784c0ff */
[----:B------:R-:W-:Y:S04]  /*3f20*/  PLOP3.LUT P0, PT, PT, PT, UP0, 0x80, 0x8 ;  /* 0x000000000008781c */ /* 0x000fe80003f0f008 */
[----:B------:R-:W-:Y:S07]  /*3f30*/  PLOP3.LUT P0, PT, P0, PT, PT, 0x8, 0x80 ;  /* 0x000000000080781c */ /* 0x000fee000070e170 */
[----:B------:R-:W-:Y:S11]  /*3f40*/  @P2 ISETP.EQ.AND P0, PT, R50, RZ, PT ;  /* 0x000000ff3200220c */ /* 0x000ff60003f02270 */
[----:B------:R-:W-:Y:S02]  /*3f50*/  @!UPT UIADD3 URZ, UPT, UPT, URZ, URZ, URZ ;  /* 0x000000fffffff290 */ /* 0x000fe4000fffe0ff */
.L_x_71:
[----:B------:R-:W3:Y:S01]  /*3f60*/  SYNCS.PHASECHK.TRANS64.TRYWAIT P2, [UR7+0x40], R12 ;  /* 0x0000400cff0075a7 */ /* 0x000ee20008041107 */
[----:B------:R-:W-:Y:S04]  /*3f70*/  ELECT P4, URZ, PT ;  /* 0x0000000000ff782f */ /* 0x000fe80003880000 */
[----:B------:R-:W-:Y:S11]  /*3f80*/  PLOP3.LUT P4, PT, P0, P4, PT, 0xf2, 0x2f ;  /* 0x00000000002f781c */ /* 0x000ff60000789e72 */
[----:B------:R-:W-:Y:S02]  /*3f90*/  @!UPT UIADD3 URZ, UPT, UPT, URZ, URZ, URZ ;  /* 0x000000fffffff290 */ /* 0x000fe4000fffe0ff */
[----:B-1----:R-:W-:Y:S05]  /*3fa0*/  @!P4 IADD3 R9, P0, PT, R32, 0x580, RZ ;  /* 0x000005802009c810 */ /* 0x002fea0007f1e0ff */
[----:B--2---:R-:W-:Y:S01]  /*3fb0*/  @!P4 IMAD.X R0, RZ, RZ, R33, P0 ;  /* 0x000000ffff00c224 */ /* 0x004fe200000e0621 */
[----:B---3--:R-:W-:Y:S07]  /*3fc0*/  @!P2 BRA `(.L_x_72) ;  /* 0x000000540030a947 */ /* 0x008fee0003800000 */
.L_x_149:
[----:B------:R-:W-:Y:S01]  /*3fd0*/  @!P4 R2UR UR8, R0 ;  /* 0x000000000008c2ca */ /* 0x000fe200000e0000 */
[----:B------:R-:W-:Y:S01]  /*3fe0*/  VOTEU.ALL UP1, P4 ;  /* 0x0000000000ff7886 */ /* 0x000fe20002020000 */
[----:B------:R-:W-:Y:S01]  /*3ff0*/  @!P4 R2UR UR9, R9 ;  /* 0x000000000909c2ca */ /* 0x000fe200000e0000 */
[----:B------:R-:W-:Y:S01]  /*4000*/  @!P4 IMAD.MOV.U32 R0, RZ, RZ, 0x1000 ;  /* 0x00001000ff00c424 */ /* 0x000fe200078e00ff */
[----:B------:R-:W-:Y:S01]  /*4010*/  UMOV UR10, 0x0 ;  /* 0x00000000000a7882 */ /* 0x000fe20000000000 */
[----:B------:R-:W-:Y:S01]  /*4020*/  UMOV UR11, 0x10000000 ;  /* 0x10000000000b7882 */ /* 0x000fe20000000000 */
[----:B------:R-:W-:Y:S01]  /*4030*/  @!UP1 UIADD3 UR32, UPT, UPT, UR7, 0x200, URZ ;  /* 0x0000020007209890 */ /* 0x000fe2000fffe0ff */
[----:B------:R-:W-:Y:S01]  /*4040*/  @!P4 IADD3 R9, P0, PT, R32, 0x580, RZ ;  /* 0x000005802009c810 */ /* 0x000fe20007f1e0ff */
[----:B------:R-:W-:Y:S05]  /*4050*/  VOTEU.ALL UP1, P4 ;  /* 0x0000000000ff7886 */ /* 0x000fea0002020000 */
[----:B------:R-:W-:Y:S01]  /*4060*/  IMAD.U32 R11, RZ, RZ, UR8 ;  /* 0x00000008ff0b7e24 */ /* 0x000fe2000f8e00ff */
[----:B------:R-:W-:Y:S01]  /*4070*/  UPRMT UR8, UR37, 0x654, UR33 ;  /* 0x0000065425087896 */ /* 0x000fe20008000021 */
[----:B------:R-:W-:Y:S03]  /*4080*/  IMAD.U32 R10, RZ, RZ, UR9 ;  /* 0x00000009ff0a7e24 */ /* 0x000fe6000f8e00ff */
[----:B------:R-:W-:Y:S02]  /*4090*/  @!P4 R2UR UR15, R11 ;  /* 0x000000000b0fc2ca */ /* 0x000fe400000e0000 */
[----:B------:R-:W-:Y:S11]  /*40a0*/  @!P4 R2UR UR14, R10 ;  /* 0x000000000a0ec2ca */ /* 0x000ff600000e0000 */
[----:B------:R-:W-:Y:S02]  /*40b0*/  @!UPT UIADD3 URZ, UPT, UPT, URZ, URZ, URZ ;  /* 0x000000fffffff290 */ /* 0x000fe4000fffe0ff */
[----:B------:R2:W-:Y:S01]  /*40c0*/  @!UP1 UTMALDG.3D [UR32], [UR14], desc[UR10] ;  /* 0x00000a200e0095b4 */ /* 0x0005e20008011000 */
[----:B------:R3:W-:Y:S01]  /*40d0*/  @!P4 SYNCS.ARRIVE.TRANS64.RED.A0TR RZ, [UR7+0x20], R0 ;  /* 0x00002000ffffc9a7 */ /* 0x0007e20008300407 */
[----:B------:R-:W-:Y:S01]  /*40e0*/  SYNCS.ARRIVE.TRANS64.RED.A1T0 RZ, [UR8], RZ ;  /* 0x000000ffffff79a7 */ /* 0x000fe20008100408 */
[----:B---3--:R-:W-:Y:S01]  /*40f0*/  @!P4 IMAD.X R0, RZ, RZ, R33, P0 ;  /* 0x000000ffff00c224 */ /* 0x008fe200000e0621 */
[----:B------:R-:W3:Y:S02]  /*4100*/  SYNCS.PHASECHK.TRANS64.TRYWAIT P2, [UR7+0x48], R12 ;  /* 0x0000480cff0075a7 */ /* 0x000ee40008041107 */
[----:B--23--:R-:W-:Y:S05]  /*4110*/  @!P2 BRA `(.L_x_73) ;  /* 0x0000005000f4a947 */ /* 0x00cfea0003800000 */
.L_x_151:
        /* <DEDUP_REMOVED lines=8> */
[----:B------:R-:W-:Y:S01]  /*41a0*/  @!UP1 UIADD3 UR24, UPT, UPT, UR7, 0x1200, URZ ;  /* 0x0000120007189890 */ /* 0x000fe2000fffe0ff */
[----:B------:R-:W-:Y:S01]  /*41b0*/  VOTEU.ALL UP1, P4 ;  /* 0x0000000000ff7886 */ /* 0x000fe20002020000 */
[----:B------:R-:W-:Y:S01]  /*41c0*/  UMOV UR27, UR35 ;  /* 0x00000023001b7c82 */ /* 0x000fe20008000000 */
[----:B------:R-:W-:Y:S02]  /*41d0*/  UMOV UR28, UR36 ;  /* 0x00000024001c7c82 */ /* 0x000fe40008000000 */
[----:B------:R-:W-:Y:S01]  /*41e0*/  IMAD.U32 R11, RZ, RZ, UR8 ;  /* 0x00000008ff0b7e24 */ /* 0x000fe2000f8e00ff */
[----:B------:R-:W-:Y:S01]  /*41f0*/  UPRMT UR8, UR37, 0x654, UR25 ;  /* 0x0000065425087896 */ /* 0x000fe20008000019 */
[----:B------:R-:W-:Y:S02]  /*4200*/  IMAD.U32 R10, RZ, RZ, UR9 ;  /* 0x00000009ff0a7e24 */ /* 0x000fe4000f8e00ff */
[----:B------:R-:W-:Y:S01]  /*4210*/  @!P4 IMAD.X R20, RZ, RZ, R33, P0 ;  /* 0x000000ffff14c224 */ /* 0x000fe200000e0621 */
[----:B------:R-:W-:Y:S02]  /*4220*/  @!P4 R2UR UR15, R11 ;  /* 0x000000000b0fc2ca */ /* 0x000fe400000e0000 */
[----:B------:R-:W-:Y:S11]  /*4230*/  @!P4 R2UR UR14, R10 ;  /* 0x000000000a0ec2ca */ /* 0x000ff600000e0000 */
[----:B------:R-:W-:Y:S02]  /*4240*/  @!UPT UIADD3 URZ, UPT, UPT, URZ, URZ, URZ ;  /* 0x000000fffffff290 */ /* 0x000fe4000fffe0ff */
[----:B------:R2:W-:Y:S01]  /*4250*/  @!UP1 UTMALDG.3D [UR24], [UR14], desc[UR10] ;  /* 0x00000a180e0095b4 */ /* 0x0005e20008011000 */
[----:B------:R2:W-:Y:S01]  /*4260*/  @!P4 SYNCS.ARRIVE.TRANS64.RED.A0TR RZ, [UR7+0x28], R0 ;  /* 0x00002800ffffc9a7 */ /* 0x0005e20008300407 */
[----:B------:R-:W-:Y:S01]  /*4270*/  SYNCS.ARRIVE.TRANS64.RED.A1T0 RZ, [UR8], RZ ;  /* 0x000000ffffff79a7 */ /* 0x000fe20008100408 */
[----:B------:R-:W3:Y:S02]  /*4280*/  SYNCS.PHASECHK.TRANS64.TRYWAIT P2, [UR7+0x50], R12 ;  /* 0x0000500cff0075a7 */ /* 0x000ee40008041107 */
[----:B--23--:R-:W-:Y:S05]  /*4290*/  @!P2 BRA `(.L_x_74) ;  /* 0x0000005000aca947 */ /* 0x00cfea0003800000 */
.L_x_153:
[----:B------:R-:W2:Y:S01]  /*42a0*/  LDC.64 R14, c[0x0][0xb10] ;  /* 0x0002c400ff0e7b82 */ /* 0x000ea20000000a00 */
[----:B------:R-:W-:Y:S01]  /*42b0*/  @!P4 R2UR UR8, R20 ;  /* 0x000000001408c2ca */ /* 0x000fe200000e0000 */
[----:B------:R-:W-:Y:S01]  /*42c0*/  VOTEU.ALL UP1, P4 ;  /* 0x0000000000ff7886 */ /* 0x000fe20002020000 */
[----:B------:R-:W-:Y:S01]  /*42d0*/  @!P4 R2UR UR9, R21 ;  /* 0x000000001509c2ca */ /* 0x000fe200000e0000 */
[----:B------:R-:W-:Y:S01]  /*42e0*/  UMOV UR10, 0x0 ;  /* 0x00000000000a7882 */ /* 0x000fe20000000000 */
[----:B------:R-:W-:Y:S03]  /*42f0*/  UMOV UR11, 0x10000000 ;  /* 0x10000000000b7882 */ /* 0x000fe60000000000 */
[----:B------:R-:W3:Y:S01]  /*4300*/  LDC.64 R10, c[0x0][0xb18] ;  /* 0x0002c600ff0a7b82 */ /* 0x000ee20000000a00 */
[----:B------:R-:W-:Y:S01]  /*4310*/  @!UP1 UIADD3 UR18, UPT, UPT, UR34, 0x80, URZ ;  /* 0x0000008022129890 */ /* 0x000fe2000fffe0ff */
[----:B------:R-:W-:Y:S01]  /*4320*/  @P3 SHF.R.U32.HI R28, RZ, 0x10, R25 ;  /* 0x00000010ff1c3819 */ /* 0x000fe20000011619 */
[----:B------:R-:W-:Y:S01]  /*4330*/  @!UP1 UIADD3 UR16, UPT, UPT, UR7, 0x2200, URZ ;  /* 0x0000220007109890 */ /* 0x000fe2000fffe0ff */
[----:B------:R-:W-:Y:S01]  /*4340*/  VIADD R30, R30, 0x1 ;  /* 0x000000011e1e7836 */ /* 0x000fe20000000000 */
[----:B------:R-:W-:Y:S03]  /*4350*/  VOTEU.ALL UP1, P4 ;  /* 0x0000000000ff7886 */ /* 0x000fe60002020000 */
[----:B------:R-:W5:Y:S01]  /*4360*/  @!P1 LDC R0, c[0x0][0xb20] ;  /* 0x0002c800ff009b82 */ /* 0x000f620000000800 */
[----:B------:R-:W-:Y:S01]  /*4370*/  UMOV UR19, UR35 ;  /* 0x0000002300137c82 */ /* 0x000fe20008000000 */
[----:B------:R-:W-:Y:S01]  /*4380*/  IMAD.U32 R21, RZ, RZ, UR8 ;  /* 0x00000008ff157e24 */ /* 0x000fe2000f8e00ff */
[----:B------:R-:W-:Y:S05]  /*4390*/  UMOV UR20, UR36 ;  /* 0x0000002400147c82 */ /* 0x000fea0008000000 */
[----:B-1----:R-:W1:Y:S01]  /*43a0*/  @!P1 LDC R3, c[0x0][0xb0c] ;  /* 0x0002c300ff039b82 */ /* 0x002e620000000800 */
[----:B------:R-:W-:Y:S01]  /*43b0*/  IMAD.U32 R20, RZ, RZ, UR9 ;  /* 0x00000009ff147e24 */ /* 0x000fe2000f8e00ff */
[----:B------:R-:W-:Y:S01]  /*43c0*/  UPRMT UR8, UR37, 0x654, UR17 ;  /* 0x0000065425087896 */ /* 0x000fe20008000011 */
[----:B------:R-:W-:Y:S03]  /*43d0*/  @!P4 R2UR UR15, R21 ;  /* 0x00000000150fc2ca */ /* 0x000fe600000e0000 */
[----:B------:R-:W-:Y:S01]  /*43e0*/  @!P4 R2UR UR14, R20 ;  /* 0x00000000140ec2ca */ /* 0x000fe200000e0000 */
[----:B------:R-:W-:Y:S11]  /*43f0*/  @!P4 IMAD.MOV.U32 R20, RZ, RZ, 0x1000 ;  /* 0x00001000ff14c424 */ /* 0x000ff600078e00ff */
[----:B------:R-:W-:Y:S01]  /*4400*/  @!UPT UIADD3 URZ, UPT, UPT, URZ, URZ, URZ ;  /* 0x000000fffffff290 */ /* 0x000fe2000fffe0ff */
[----:B------:R1:W-:Y:S01]  /*4410*/  @!UP1 UTMALDG.3D [UR16], [UR14], desc[UR10] ;  /* 0x00000a100e0095b4 */ /* 0x0003e20008011000 */
[----:B------:R1:W-:Y:S02]  /*4420*/  @!P4 SYNCS.ARRIVE.TRANS64.RED.A0TR RZ, [UR7+0x30], R20 ;  /* 0x00003014ffffc9a7 */ /* 0x0003e40008300407 */
[----:B-1----:R-:W-:Y:S01]  /*4430*/  @!P1 ISETP.NE.AND P2, PT, R3, 0x1, PT ;  /* 0x000000010300980c */ /* 0x002fe20003f45270 */
[C---:B--2---:R-:W-:Y:S01]  /*4440*/  @!P1 IMAD.HI.U32 R14, R13.reuse, R14, RZ ;  /* 0x0000000e0d0e9227 */ /* 0x044fe200078e00ff */
[----:B---3--:R-:W-:Y:S03]  /*4450*/  @!P1 ISETP.NE.AND P0, PT, R10, 0x1, PT ;  /* 0x000000010a00980c */ /* 0x008fe60003f05270 */
[C---:B------:R-:W-:Y:S01]  /*4460*/  @!P1 IMAD.HI.U32 R11, R8.reuse, R11, RZ ;  /* 0x0000000b080b9227 */ /* 0x040fe200078e00ff */
[----:B------:R-:W-:Y:S04]  /*4470*/  @!P1 SHF.R.U32.HI R14, RZ, R15, R14 ;  /* 0x0000000fff0e9219 */ /* 0x000fe8000001160e */
[----:B-----5:R-:W-:Y:S01]  /*4480*/  @!P1 SHF.R.U32.HI R9, RZ, R0, R11 ;  /* 0x00000000ff099219 */ /* 0x020fe2000001160b */
[----:B------:R-:W-:Y:S01]  /*4490*/  SYNCS.ARRIVE.TRANS64.RED.A1T0 RZ, [UR8], RZ ;  /* 0x000000ffffff79a7 */ /* 0x000fe20008100408 */
[----:B------:R-:W-:Y:S02]  /*44a0*/  @!P1 SEL R14, R13, R14, !P2 ;  /* 0x0000000e0d0e9207 */ /* 0x000fe40005000000 */
[----:B------:R-:W-:Y:S01]  /*44b0*/  @!P1 SEL R9, R8, R9, !P0 ;  /* 0x0000000908099207 */ /* 0x000fe20004000000 */
[----:B------:R-:W1:Y:S04]  /*44c0*/  SYNCS.PHASECHK.TRANS64.TRYWAIT P5, [UR7+0x58], R12 ;  /* 0x0000580cff0075a7 */ /* 0x000e6800080a1107 */
[----:B------:R-:W-:Y:S02]  /*44d0*/  @!P1 IMAD.IADD R0, R9, 0x1, -R14 ;  /* 0x0000000109009824 */ /* 0x000fe400078e0a0e */
[----:B------:R-:W-:Y:S02]  /*44e0*/  @!P1 IMAD.IADD R9, R14, 0x1, -R9 ;  /* 0x000000010e099824 */ /* 0x000fe400078e0a09 */
[----:B------:R-:W-:Y:S02]  /*44f0*/  @!P1 IMAD R13, R0, R3, R13 ;  /* 0x00000003000d9224 */ /* 0x000fe400078e020d */
[----:B------:R-:W-:Y:S01]  /*4500*/  @!P1 IMAD R8, R9, R10, R8 ;  /* 0x0000000a09089224 */ /* 0x000fe200078e0208 */
[----:B-1----:R-:W-:Y:S06]  /*4510*/  @!P5 BRA `(.L_x_75) ;  /* 0x000000500024d947 */ /* 0x002fec0003800000 */
.L_x_155:
[----:B-1----:R-:W-:Y:S01]  /*4520*/  @!P4 IADD3 R3, P0, PT, R32, 0x580, RZ ;  /* 0x000005802003c810 */ /* 0x002fe20007f1e0ff */
[----:B------:R-:W-:Y:S01]  /*4530*/  VOTEU.ALL UP1, P4 ;  /* 0x0000000000ff7886 */ /* 0x000fe20002020000 */
[----:B------:R-:W-:Y:S01]  /*4540*/  UMOV UR18, 0x0 ;  /* 0x0000000000127882 */ /* 0x000fe20000000000 */
[----:B------:R-:W-:Y:S01]  /*4550*/  UMOV UR19, 0x10000000 ;  /* 0x1000000000137882 */ /* 0x000fe20000000000 */
[----:B------:R-:W-:Y:S01]  /*4560*/  @!P4 R2UR UR9, R3 ;  /* 0x000000000309c2ca */ /* 0x000fe200000e0000 */
[----:B------:R-:W-:Y:S01]  /*4570*/  @!P4 IMAD.X R0, RZ, RZ, R33, P0 ;  /* 0x000000ffff00c224 */ /* 0x000fe200000e0621 */
[----:B------:R-:W-:Y:S01]  /*4580*/  @!UP1 UIADD3 UR10, UPT, UPT, UR34, 0xc0, URZ ;  /* 0x000000c0220a9890 */ /* 0x000fe2000fffe0ff */
[----:B------:R-:W-:Y:S01]  /*4590*/  ISETP.NE.AND P0, PT, R30, 0x2, PT ;  /* 0x000000021e00780c */ /* 0x000fe20003f05270 */
[----:B------:R-:W-:Y:S01]  /*45a0*/  UMOV UR11, UR35 ;  /* 0x00000023000b7c82 */ /* 0x000fe20008000000 */
[----:B------:R-:W-:Y:S01]  /*45b0*/  UMOV UR12, UR36 ;  /* 0x00000024000c7c82 */ /* 0x000fe20008000000 */
[----:B------:R-:W-:Y:S01]  /*45c0*/  @!P4 R2UR UR8, R0 ;  /* 0x000000000008c2ca */ /* 0x000fe200000e0000 */
[----:B------:R-:W-:Y:S01]  /*45d0*/  IMAD.IADD R20, R8, 0x1, R83 ;  /* 0x0000000108147824 */ /* 0x000fe200078e0253 */
[----:B------:R-:W-:Y:S01]  /*45e0*/  @P3 R2UR UR36, R28 ;  /* 0x000000001c2432ca */ /* 0x000fe200000e0000 */
[----:B------:R-:W-:Y:S01]  /*45f0*/  IMAD.IADD R21, R13, 0x1, R90 ;  /* 0x000000010d157824 */ /* 0x000fe200078e025a */
[----:B------:R-:W-:Y:S02]  /*4600*/  SEL R0, RZ, 0x1, P0 ;  /* 0x00000001ff007807 */ /* 0x000fe40000000000 */
[----:B------:R-:W-:Y:S01]  /*4610*/  LOP3.LUT R31, R31, 0x1, RZ, 0x3c, !PT ;  /* 0x000000011f1f7812 */ /* 0x000fe200078e3cff */
[----:B------:R-:W-:Y:S01]  /*4620*/  IMAD.U32 R10, RZ, RZ, UR9 ;  /* 0x00000009ff0a7e24 */ /* 0x000fe2000f8e00ff */
[----:B------:R-:W-:Y:S01]  /*4630*/  @!UP1 UIADD3 UR9, UPT, UPT, UR7, 0x38, URZ ;  /* 0x0000003807099890 */ /* 0x000fe2000fffe0ff */
[----:B------:R-:W-:Y:S02]  /*4640*/  LOP3.LUT R29, R29, R0, RZ, 0x3c, !PT ;  /* 0x000000001d1d7212 */ /* 0x000fe400078e3cff */
[----:B------:R-:W-:Y:S02]  /*4650*/  SEL R30, R30, RZ, P0 ;  /* 0x000000ff1e1e7207 */ /* 0x000fe40000000000 */
[----:B------:R-:W-:Y:S01]  /*4660*/  IMAD.U32 R11, RZ, RZ, UR8 ;  /* 0x00000008ff0b7e24 */ /* 0x000fe2000f8e00ff */
[----:B------:R-:W-:Y:S01]  /*4670*/  @!P4 R2UR UR14, R10 ;  /* 0x000000000a0ec2ca */ /* 0x000fe200000e0000 */
[----:B------:R-:W-:Y:S01]  /*4680*/  @!UP1 UIADD3 UR8, UPT, UPT, UR7, 0x3200, URZ ;  /* 0x0000320007089890 */ /* 0x000fe2000fffe0ff */
[----:B------:R-:W-:Y:S02]  /*4690*/  VOTEU.ALL UP1, P4 ;  /* 0x0000000000ff7886 */ /* 0x000fe40002020000 */
[----:B------:R-:W-:Y:S11]  /*46a0*/  @!P4 R2UR UR15, R11 ;  /* 0x000000000b0fc2ca */ /* 0x000ff600000e0000 */
[----:B------:R-:W-:Y:S02]  /*46b0*/  @!UPT UIADD3 URZ, UPT, UPT, URZ, URZ, URZ ;  /* 0x000000fffffff290 */ /* 0x000fe4000fffe0ff */
[----:B------:R2:W-:Y:S01]  /*46c0*/  @!UP1 UTMALDG.3D [UR8], [UR14], desc[UR18] ;  /* 0x000012080e0095b4 */ /* 0x0005e20008011000 */
[----:B------:R2:W-:Y:S01]  /*46d0*/  @!P4 SYNCS.ARRIVE.TRANS64.RED.A0TR RZ, [UR7+0x38], R23 ;  /* 0x00003817ffffc9a7 */ /* 0x0005e20008300407 */
[----:B------:R-:W-:Y:S01]  /*46e0*/  UPLOP3.LUT UP1, UPT, UPT, UPT, UPT, 0x80, 0x8 ;  /* 0x000000000008789c */ /* 0x000fe20003f2f070 */
[----:B------:R-:W-:Y:S01]  /*46f0*/  SYNCS.ARRIVE.TRANS64.RED.A1T0 RZ, [UR13], RZ ;  /* 0x000000ffffff79a7 */ /* 0x000fe2000810040d */
[----:B------:R-:W-:Y:S09]  /*4700*/  @P3 BRA `(.L_x_76) ;  /* 0xfffffff000943947 */ /* 0x000ff2000383ffff */
[----:B------:R-:W-:-:S04]  /*4710*/  SHF.L.U32 R3, R31, 0x1f, RZ ;  /* 0x0000001f1f037819 */ /* 0x000fc800000006ff */
[----:B------:R-:W1:Y:S02]  /*4720*/  SYNCS.PHASECHK.TRANS64.TRYWAIT P0, [UR7+0x40], R3 ;  /* 0x00004003ff0075a7 */ /* 0x000e640008001107 */
[----:B-1----:R-:W-:Y:S05]  /*4730*/  @!P0 BRA `(.L_x_77) ;  /* 0x0000004c00b48947 */ /* 0x002fea0003800000 */
.L_x_157:
[----:B------:R-:W3:Y:S02]  /*4740*/  SYNCS.PHASECHK.TRANS64.TRYWAIT P0, [UR7+0x48], R3 ;  /* 0x00004803ff0075a7 */ /* 0x000ee40008001107 */
[----:B---3--:R-:W-:Y:S05]  /*4750*/  @!P0 BRA `(.L_x_78) ;  /* 0x0000004c00c48947 */ /* 0x008fea0003800000 */
.L_x_159:
[----:B------:R-:W3:Y:S02]  /*4760*/  SYNCS.PHASECHK.TRANS64.TRYWAIT P0, [UR7+0x50], R3 ;  /* 0x00005003ff0075a7 */ /* 0x000ee40008001107 */
[----:B---3--:R-:W-:Y:S05]  /*4770*/  @!P0 BRA `(.L_x_79) ;  /* 0x0000004c00d48947 */ /* 0x008fea0003800000 */
.L_x_161:
[----:B-1----:R-:W-:-:S07]  /*4780*/  MOV R0, UR7 ;  /* 0x0000000700007c02 */ /* 0x002fce0008000f00 */
.L_x_80:
[----:B-1----:R-:W-:-:S04]  /*4790*/  SHF.L.U32 R3, R31, 0x1f, RZ ;  /* 0x0000001f1f037819 */ /* 0x002fc800000006ff */
[----:B------:R1:W3:Y:S03]  /*47a0*/  SYNCS.PHASECHK.TRANS64.TRYWAIT P0, [R0+URZ+0x58], R3 ;  /* 0x00005803000075a7 */ /* 0x0002e600080011ff */
[----:B---3--:R-:W-:Y:S05]  /*47b0*/  @!P0 NANOSLEEP.SYNCS 0x989680 ;  /* 0x009896800000895d */ /* 0x008fea0003900000 */
[----:B------:R-:W3:Y:S02]  /*47c0*/  @!P0 SYNCS.PHASECHK.TRANS64 P0, [R0+URZ+0x58], R3 ;  /* 0x00005803000085a7 */ /* 0x000ee400080010ff */
[----:B--23--:R-:W-:Y:S05]  /*47d0*/  @P0 EXIT ;  /* 0x000000000000094d */ /* 0x00cfea0003800000 */
[----:B------:R-:W-:Y:S05]  /*47e0*/  BRA `(.L_x_80) ;  /* 0xfffffffc00e87947 */ /* 0x000fea000383ffff */
.L_x_65:
[----:B------:R-:W-:-:S06]  /*47f0*/  UISETP.GE.AND UP1, UPT, UR8, 0x4, UPT ;  /* 0x000000040800788c */ /* 0x000fcc000bf26270 */
[----:B------:R-:W-:-:S13]  /*4800*/  PLOP3.LUT P0, PT, PT, PT, UP1, 0x80, 0x8 ;  /* 0x000000000008781c */ /* 0x000fda0003f0f018 */
[----:B------:R-:W-:Y:S05]  /*4810*/  @!P0 EXIT ;  /* 0x000000000000894d */ /* 0x000fea0003800000 */
[----:B------:R-:W-:Y:S01]  /*4820*/  BAR.SYNC.DEFER_BLOCKING 0x6, 0xa0 ;  /* 0x0182800000007b1d */ /* 0x000fe20000010000 */
[C---:B------:R-:W-:Y:S01]  /*4830*/  IMAD.SHL.U32 R2, R103.reuse, 0x40, RZ ;  /* 0x0000004067027824 */ /* 0x040fe200078e00ff */
[C---:B------:R-:W-:Y:S01]  /*4840*/  LOP3.LUT R105, R103.reuse, 0x60, RZ, 0xc0, !PT ;  /* 0x0000006067697812 */ /* 0x040fe200078ec0ff */
[C---:B------:R-:W-:Y:S02]  /*4850*/  IMAD.SHL.U32 R95, R103.reuse, 0x20, RZ ;  /* 0x00000020675f7824 */ /* 0x040fe400078e00ff */
[----:B------:R-:W-:Y:S02]  /*4860*/  HFMA2 R44, -RZ, RZ, 0, 0 ;  /* 0x00000000ff2c7431 */ /* 0x000fe400000001ff */
[C---:B------:R-:W-:Y:S01]  /*4870*/  IMAD.SHL.U32 R0, R103.reuse, 0x8, RZ ;  /* 0x0000000867007824 */ /* 0x040fe200078e00ff */
[----:B------:R-:W-:Y:S01]  /*4880*/  UMOV UR49, 0x400 ;  /* 0x0000040000317882 */ /* 0x000fe20000000000 */
[----:B------:R-:W1:Y:S01]  /*4890*/  LDC R93, c[0x0][0x370] ;  /* 0x0000dc00ff5d7b82 */ /* 0x000e620000000800 */
[----:B------:R-:W-:Y:S01]  /*48a0*/  ULEA UR49, UR37, UR49, 0x18 ;  /* 0x0000003125317291 */ /* 0x000fe2000f8ec0ff */
[----:B------:R-:W-:Y:S01]  /*48b0*/  LOP3.LUT R5, R2, 0x180, RZ, 0xc0, !PT ;  /* 0x0000018002057812 */ /* 0x000fe200078ec0ff */
[----:B------:R-:W-:Y:S01]  /*48c0*/  IMAD.U32 R46, R103, 0x10000, RZ ;  /* 0x00010000672e7824 */ /* 0x000fe200078e00ff */
[----:B------:R-:W-:Y:S01]  /*48d0*/  LOP3.LUT R95, R95, 0xc00, RZ, 0xc0, !PT ;  /* 0x00000c005f5f7812 */ /* 0x000fe200078ec0ff */
[----:B------:R-:W-:Y:S01]  /*48e0*/  UIADD3 UR4, UPT, UPT, UR49, 0x4200, URZ ;  /* 0x0000420031047890 */ /* 0x000fe2000fffe0ff */
[----:B------:R-:W-:Y:S01]  /*48f0*/  LOP3.LUT R0, R5, 0x30, R0, 0xf8, !PT ;  /* 0x0000003005007812 */ /* 0x000fe200078ef800 */
[----:B------:R-:W-:Y:S01]  /*4900*/  IMAD.SHL.U32 R5, R103, 0x2, RZ ;  /* 0x0000000267057824 */ /* 0x000fe200078e00ff */
[----:B------:R-:W2:Y:S01]  /*4910*/  LDC R42, c[0x0][0xb0c] ;  /* 0x0002c300ff2a7b82 */ /* 0x000ea20000000800 */
[----:B------:R-:W-:Y:S01]  /*4920*/  LOP3.LUT R95, R95, 0x40, R2, 0xf8, !PT ;  /* 0x000000405f5f7812 */ /* 0x000fe200078ef802 */
[----:B------:R-:W-:Y:S01]  /*4930*/  IMAD.MOV.U32 R102, RZ, RZ, RZ ;  /* 0x000000ffff667224 */ /* 0x000fe200078e00ff */
[----:B------:R-:W-:Y:S01]  /*4940*/  LOP3.LUT R46, R46, 0x600000, RZ, 0xc0, !PT ;  /* 0x006000002e2e7812 */ /* 0x000fe200078ec0ff */
[----:B------:R-:W-:Y:S01]  /*4950*/  IMAD.MOV.U32 R107, RZ, RZ, RZ ;  /* 0x000000ffff6b7224 */ /* 0x000fe200078e00ff */
[----:B------:R-:W-:-:S02]  /*4960*/  LOP3.LUT R0, R0, 0x20, R5, 0x78, !PT ;  /* 0x0000002000007812 */ /* 0x000fc400078e7805 */
[----:B------:R-:W-:Y:S02]  /*4970*/  CS2R R100, SRZ ;  /* 0x0000000000647805 */ /* 0x000fe4000001ff00 */
[----:B------:R-:W-:Y:S01]  /*4980*/  LOP3.LUT R95, R95, 0x200, R2, 0xf8, !PT ;  /* 0x000002005f5f7812 */ /* 0x000fe200078ef802 */
[----:B------:R-:W4:Y:S01]  /*4990*/  LDC R92, c[0x0][0xb20] ;  /* 0x0002c800ff5c7b82 */ /* 0x000f220000000800 */
[----:B------:R-:W3:Y:S01]  /*49a0*/  LDS R3, [UR49+0x120] ;  /* 0x00012031ff037984 */ /* 0x000ee20008000800 */
[----:B------:R-:W-:Y:S01]  /*49b0*/  LOP3.LUT R103, R103, 0x2, RZ, 0xc0, !PT ;  /* 0x0000000267677812 */ /* 0x000fe200078ec0ff */
[----:B------:R-:W-:Y:S01]  /*49c0*/  IMAD.MOV.U32 R99, RZ, RZ, RZ ;  /* 0x000000ffff637224 */ /* 0x000fe200078e00ff */
[----:B------:R-:W-:Y:S01]  /*49d0*/  LOP3.LUT R95, R95, R0, RZ, 0xfc, !PT ;  /* 0x000000005f5f7212 */ /* 0x000fe200078efcff */
[----:B------:R-:W-:Y:S01]  /*49e0*/  IMAD.U32 R104, RZ, RZ, UR4 ;  /* 0x00000004ff687e24 */ /* 0x000fe2000f8e00ff */
[----:B------:R-:W-:Y:S01]  /*49f0*/  IADD3 R97, PT, PT, -R103, RZ, RZ ;  /* 0x000000ff67617210 */ /* 0x000fe20007ffe1ff */
[----:B------:R-:W1:Y:S01]  /*4a00*/  LDCU.64 UR52, c[0x0][0x348] ;  /* 0x00006900ff3477ac */ /* 0x000e620008000a00 */
[----:B------:R-:W1:Y:S01]  /*4a10*/  LDC R41, c[0x0][0xb30] ;  /* 0x0002cc00ff297b82 */ /* 0x000e620000000800 */
[----:B------:R-:W1:Y:S01]  /*4a20*/  LDCU.64 UR38, c[0x0][0x888] ;  /* 0x00011100ff2677ac */ /* 0x000e620008000a00 */
[----:B------:R-:W1:Y:S06]  /*4a30*/  LDCU.64 UR44, c[0x0][0x890] ;  /* 0x00011200ff2c77ac */ /* 0x000e6c0008000a00 */
[----:B------:R-:W1:Y:S01]  /*4a40*/  LDC.64 R88, c[0x0][0xb10] ;  /* 0x0002c400ff587b82 */ /* 0x000e620000000a00 */
[----:B------:R-:W-:-:S07]  /*4a50*/  UIADD3 UR48, UPT, UPT, UR49, 0x200, URZ ;  /* 0x0000020031307890 */ /* 0x000fce000fffe0ff */
[----:B------:R-:W1:Y:S08]  /*4a60*/  LDC.64 R38, c[0x0][0xb18] ;  /* 0x0002c600ff267b82 */ /* 0x000e700000000a00 */
[----:B------:R-:W1:Y:S08]  /*4a70*/  LDC.64 R36, c[0x0][0xb28] ;  /* 0x0002ca00ff247b82 */ /* 0x000e700000000a00 */
[----:B------:R-:W1:Y:S01]  /*4a80*/  LDC.64 R86, c[0x0][0x8b0] ;  /* 0x00022c00ff567b82 */ /* 0x000e620000000a00 */
[----:B---3--:R-:W-:-:S07]  /*4a90*/  IMAD.IADD R46, R3, 0x1, R46 ;  /* 0x00000001032e7824 */ /* 0x008fce00078e022e */
[----:B------:R-:W3:Y:S08]  /*4aa0*/  LDC.64 R84, c[0x0][0x8a8] ;  /* 0x00022a00ff547b82 */ /* 0x000ef00000000a00 */
[----:B--2-4-:R-:W1:Y:S02]  /*4ab0*/  LDC R94, c[0x0][0x374] ;  /* 0x0000dd00ff5e7b82 */ /* 0x014e640000000800 */
.L_x_122:
[----:B------:R-:W-:Y:S02]  /*4ac0*/  LEA R0, R107, UR49, 0x3 ;  /* 0x000000316b007c11 */ /* 0x000fe4000f8e18ff */
[----:B------:R-:W-:Y:S02]  /*4ad0*/  SHF.L.U32 R3, R101, 0x1f, RZ ;  /* 0x0000001f65037819 */ /* 0x000fe400000006ff */
[----:B------:R-:W-:Y:S02]  /*4ae0*/  LEA R16, R107, UR49, 0x4 ;  /* 0x000000316b107c11 */ /* 0x000fe4000f8e20ff */
[----:B------:R-:W2:Y:S02]  /*4af0*/  SYNCS.PHASECHK.TRANS64.TRYWAIT P0, [R0+URZ+0x70], R3 ;  /* 0x00007003000075a7 */ /* 0x000ea400080011ff */
[----:B-12---:R-:W-:Y:S05]  /*4b00*/  @!P0 BRA `(.L_x_81) ;  /* 0x0000004c00088947 */ /* 0x006fea0003800000 */
.L_x_162:
[----:B------:R-:W4:Y:S01]  /*4b10*/  LDC.64 R12, c[0x0][0xb10] ;  /* 0x0002c400ff0c7b82 */ /* 0x000f220000000a00 */
[----:B------:R-:W3:Y:S01]  /*4b20*/  LDS.128 R16, [R16+0x100] ;  /* 0x0001000010107984 */ /* 0x000ee20000000c00 */
[----:B-1----:R-:W-:Y:S01]  /*4b30*/  ISETP.NE.AND P1, PT, R41, 0x1, PT ;  /* 0x000000012900780c */ /* 0x002fe20003f25270 */
[----:B--2---:R-:W-:Y:S01]  /*4b40*/  VIADD R0, R0, 0x80 ;  /* 0x0000008000007836 */ /* 0x004fe20000000000 */
[----:B------:R-:W-:Y:S04]  /*4b50*/  ISETP.GE.AND P0, PT, R40, 0x1, PT ;  /* 0x000000012800780c */ /* 0x000fe80003f06270 */
[----:B------:R-:W1:Y:S01]  /*4b60*/  LDC.64 R10, c[0x0][0xb18] ;  /* 0x0002c600ff0a7b82 */ /* 0x000e620000000a00 */
[----:B------:R-:W-:Y:S01]  /*4b70*/  PRMT R0, RZ, 0x654, R0 ;  /* 0x00000654ff007816 */ /* 0x000fe20000000000 */
[----:B------:R-:W-:Y:S01]  /*4b80*/  @!PT LDS RZ, [RZ] ;  /* 0x00000000fffff984 */ /* 0x000fe20000000800 */
[----:B------:R-:W-:Y:S01]  /*4b90*/  @!PT LDS RZ, [RZ] ;  /* 0x00000000fffff984 */ /* 0x000fe20000000800 */
[----:B------:R-:W-:Y:S01]  /*4ba0*/  @!PT LDS RZ, [RZ] ;  /* 0x00000000fffff984 */ /* 0x000fe20000000800 */
[----:B------:R-:W-:Y:S01]  /*4bb0*/  @!PT LDS RZ, [RZ] ;  /* 0x00000000fffff984 */ /* 0x000fe20000000800 */
[----:B------:R2:W-:Y:S06]  /*4bc0*/  MEMBAR.ALL.CTA ;  /* 0x0000000000007992 */ /* 0x0005ec0000008000 */
[----:B--2---:R-:W2:Y:S01]  /*4bd0*/  FENCE.VIEW.ASYNC.S ;  /* 0x00000000000073c6 */ /* 0x004ea20000000000 */
[----:B------:R-:W1:Y:S08]  /*4be0*/  @!P1 LDC R14, c[0x0][0xb20] ;  /* 0x0002c800ff0e9b82 */ /* 0x000e700000000800 */
[----:B------:R-:W1:Y:S01]  /*4bf0*/  @!P1 LDC R9, c[0x0][0xb0c] ;  /* 0x0002c300ff099b82 */ /* 0x000e620000000800 */
[----:B--2---:R2:W-:Y:S01]  /*4c00*/  SYNCS.ARRIVE.TRANS64.RED.A1T0 RZ, [R0+URZ], RZ ;  /* 0x000000ff00ff79a7 */ /* 0x0045e200081004ff */
[----:B---3--:R-:W-:Y:S04]  /*4c10*/  LOP3.LUT P4, RZ, R18, 0x1, RZ, 0xc0, !PT ;  /* 0x0000000112ff7812 */ /* 0x008fe8000788c0ff */
[----:B------:R-:W-:Y:S09]  /*4c20*/  P2R R106, PR, RZ, 0x10 ;  /* 0x00000010ff6a7803 */ /* 0x000ff20000000000 */
[----:B------:R-:W-:Y:S02]  /*4c30*/  @P4 MOV R45, R16 ;  /* 0x00000010002d4202 */ /* 0x000fe40000000f00 */
[----:B------:R-:W-:Y:S01]  /*4c40*/  @P4 LOP3.LUT R43, R17, 0xffff, RZ, 0xc0, !PT ;  /* 0x0000ffff112b4812 */ /* 0x000fe200078ec0ff */
[----:B--2-4-:R-:W-:Y:S06]  /*4c50*/  @!P0 BRA `(.L_x_82) ;  /* 0x0000000000a48947 */ /* 0x014fec0003800000 */
[----:B------:R-:W-:Y:S01]  /*4c60*/  IMAD.HI.U32 R23, R94, R39, RZ ;  /* 0x000000275e177227 */ /* 0x000fe200078e00ff */
[----:B------:R-:W-:Y:S02]  /*4c70*/  ISETP.NE.AND P0, PT, R38, 0x1, PT ;  /* 0x000000012600780c */ /* 0x000fe40003f05270 */
[----:B------:R-:W-:Y:S01]  /*4c80*/  ISETP.NE.AND P2, PT, R40, 0x1, PT ;  /* 0x000000012800780c */ /* 0x000fe20003f45270 */
[----:B------:R-:W-:Y:S01]  /*4c90*/  IMAD.HI.U32 R22, R93, R88, RZ ;  /* 0x000000585d167227 */ /* 0x000fe200078e00ff */
[----:B------:R-:W-:Y:S02]  /*4ca0*/  SHF.R.U32.HI R23, RZ, R92, R23 ;  /* 0x0000005cff177219 */ /* 0x000fe40000011617 */
[----:B------:R-:W-:Y:S01]  /*4cb0*/  ISETP.NE.AND P3, PT, R42, 0x1, PT ;  /* 0x000000012a00780c */ /* 0x000fe20003f65270 */
[----:B------:R-:W-:Y:S01]  /*4cc0*/  IMAD.HI.U32 R26, R45, R88, RZ ;  /* 0x000000582d1a7227 */ /* 0x000fe200078e00ff */
[----:B------:R-:W-:Y:S02]  /*4cd0*/  SHF.R.U32.HI R22, RZ, R89, R22 ;  /* 0x00000059ff167219 */ /* 0x000fe40000011616 */
[----:B------:R-:W-:Y:S01]  /*4ce0*/  SEL R3, R94, R23, !P0 ;  /* 0x000000175e037207 */ /* 0x000fe20004000000 */
[----:B------:R-:W-:Y:S01]  /*4cf0*/  IMAD.HI.U32 R23, R43, R39, RZ ;  /* 0x000000272b177227 */ /* 0x000fe200078e00ff */
[----:B------:R-:W-:Y:S02]  /*4d00*/  SEL R7, R93, R22, !P3 ;  /* 0x000000165d077207 */ /* 0x000fe40005800000 */
[----:B------:R-:W-:Y:S01]  /*4d10*/  SHF.R.U32.HI R26, RZ, R89, R26 ;  /* 0x00000059ff1a7219 */ /* 0x000fe2000001161a */
[-C--:B------:R-:W-:Y:S04]  /*4d20*/  IMAD.HI.U32 R22, R3, R36.reuse, RZ ;  /* 0x0000002403167227 */ /* 0x080fe800078e00ff */
[----:B------:R-:W-:Y:S01]  /*4d30*/  IMAD.HI.U32 R24, R7, R36, RZ ;  /* 0x0000002407187227 */ /* 0x000fe200078e00ff */
[-C--:B------:R-:W-:Y:S02]  /*4d40*/  @P2 SHF.R.U32.HI R3, RZ, R37.reuse, R22 ;  /* 0x00000025ff032219 */ /* 0x080fe40000011616 */
[----:B------:R-:W-:Y:S02]  /*4d50*/  SHF.R.U32.HI R22, RZ, R92, R23 ;  /* 0x0000005cff167219 */ /* 0x000fe40000011617 */
[----:B------:R-:W-:Y:S01]  /*4d60*/  @P2 SHF.R.U32.HI R7, RZ, R37, R24 ;  /* 0x00000025ff072219 */ /* 0x000fe20000011618 */
[C---:B------:R-:W-:Y:S01]  /*4d70*/  IMAD R2, R40.reuse, R3, RZ ;  /* 0x0000000328027224 */ /* 0x040fe200078e02ff */
[----:B------:R-:W-:Y:S02]  /*4d80*/  SEL R5, R43, R22, !P0 ;  /* 0x000000162b057207 */ /* 0x000fe40004000000 */
[----:B------:R-:W-:Y:S01]  /*4d90*/  SEL R3, R45, R26, !P3 ;  /* 0x0000001a2d037207 */ /* 0x000fe20005800000 */
[----:B------:R-:W-:Y:S01]  /*4da0*/  IMAD R4, R40, R7, RZ ;  /* 0x0000000728047224 */ /* 0x000fe200078e02ff */
[C---:B------:R-:W-:Y:S01]  /*4db0*/  ISETP.GE.AND P0, PT, R5.reuse, R2, PT ;  /* 0x000000020500720c */ /* 0x040fe20003f06270 */
[----:B------:R-:W-:Y:S03]  /*4dc0*/  IMAD.HI.U32 R6, R5, R36, RZ ;  /* 0x0000002405067227 */ /* 0x000fe600078e00ff */
[----:B------:R-:W-:Y:S01]  /*4dd0*/  ISETP.GE.OR P0, PT, R3, R4, P0 ;  /* 0x000000040300720c */ /* 0x000fe20000706670 */
[----:B------:R-:W-:Y:S01]  /*4de0*/  IMAD.MOV R4, RZ, RZ, -R3 ;  /* 0x000000ffff047224 */ /* 0x000fe200078e0a03 */
[-C--:B------:R-:W-:Y:S03]  /*4df0*/  SHF.R.U32.HI R6, RZ, R37.reuse, R6 ;  /* 0x00000025ff067219 */ /* 0x080fe60000011606 */
[----:B------:R-:W-:Y:S01]  /*4e00*/  IMAD R45, R42, R4, R45 ;  /* 0x000000042a2d7224 */ /* 0x000fe200078e022d */
[----:B------:R-:W-:Y:S05]  /*4e10*/  SEL R15, R5, R6, !P2 ;  /* 0x00000006050f7207 */ /* 0x000fea0005000000 */
[----:B------:R-:W-:Y:S02]  /*4e20*/  IMAD.MOV R6, RZ, RZ, -R15 ;  /* 0x000000ffff067224 */ /* 0x000fe400078e0a0f */
[C---:B------:R-:W-:Y:S04]  /*4e30*/  @!P0 IMAD.HI.U32 R2, R3.reuse, R36, RZ ;  /* 0x0000002403028227 */ /* 0x040fe800078e00ff */
[----:B------:R-:W-:Y:S01]  /*4e40*/  IMAD R6, R40, R6, R5 ;  /* 0x0000000628067224 */ /* 0x000fe200078e0205 */
[----:B------:R-:W-:Y:S04]  /*4e50*/  @!P0 SHF.R.U32.HI R2, RZ, R37, R2 ;  /* 0x00000025ff028219 */ /* 0x000fe80000011602 */
[----:B------:R-:W-:Y:S02]  /*4e60*/  @!P0 SEL R0, R3, R2, !P2 ;  /* 0x0000000203008207 */ /* 0x000fe40005000000 */
[----:B------:R-:W-:Y:S02]  /*4e70*/  IADD3 R2, PT, PT, -R5, RZ, RZ ;  /* 0x000000ff05027210 */ /* 0x000fe40007ffe1ff */
[----:B------:R-:W-:Y:S01]  /*4e80*/  @!P0 IADD3 R8, PT, PT, R15, -R0, RZ ;  /* 0x800000000f088210 */ /* 0x000fe20007ffe0ff */
[----:B------:R-:W-:Y:S02]  /*4e90*/  @!P0 IMAD R0, R7, R6, R0 ;  /* 0x0000000607008224 */ /* 0x000fe400078e0200 */
[----:B------:R-:W-:Y:S02]  /*4ea0*/  IMAD R43, R38, R2, R43 ;  /* 0x00000002262b7224 */ /* 0x000fe400078e022b */
[----:B------:R-:W-:Y:S02]  /*4eb0*/  @!P0 IMAD R5, R8, R40, R3 ;  /* 0x0000002808058224 */ /* 0x000fe400078e0203 */
[----:B------:R-:W-:Y:S04]  /*4ec0*/  @!P0 IMAD.MOV.U32 R3, RZ, RZ, R0 ;  /* 0x000000ffff038224 */ /* 0x000fe800078e0000 */
[----:B------:R-:W-:Y:S02]  /*4ed0*/  IMAD R45, R3, R42, R45 ;  /* 0x0000002a032d7224 */ /* 0x000fe400078e022d */
[----:B------:R-:W-:Y:S07]  /*4ee0*/  IMAD R43, R5, R38, R43 ;  /* 0x00000026052b7224 */ /* 0x000fee00078e022b */
.L_x_82:
[----:B-1----:R-:W-:Y:S01]  /*4ef0*/  @!P1 ISETP.NE.AND P0, PT, R10, 0x1, PT ;  /* 0x000000010a00980c */ /* 0x002fe20003f05270 */
[----:B------:R-:W-:Y:S01]  /*4f00*/  @!P1 IMAD.HI.U32 R0, R45, R12, RZ ;  /* 0x0000000c2d009227 */ /* 0x000fe200078e00ff */
[----:B------:R-:W-:Y:S01]  /*4f10*/  @!P1 ISETP.NE.AND P2, PT, R9, 0x1, PT ;  /* 0x000000010900980c */ /* 0x000fe20003f45270 */
[----:B------:R-:W-:Y:S01]  /*4f20*/  ULOP3.LUT UP0, URZ, UR48, 0x1b0, URZ, 0xc0, !UPT ;  /* 0x000001b030ff7892 */ /* 0x000fe2000f80c0ff */
[----:B------:R-:W-:Y:S01]  /*4f30*/  R2UR UR42, R21 ;  /* 0x00000000152a72ca */ /* 0x000fe200000e0000 */
[----:B------:R-:W-:Y:S01]  /*4f40*/  @!P1 IMAD.HI.U32 R3, R43, R11, RZ ;  /* 0x0000000b2b039227 */ /* 0x000fe200078e00ff */
[----:B------:R-:W-:Y:S02]  /*4f50*/  @!P1 SHF.R.U32.HI R0, RZ, R13, R0 ;  /* 0x0000000dff009219 */ /* 0x000fe40000011600 */
[----:B------:R-:W-:Y:S01]  /*4f60*/  R2UR UR41, R20 ;  /* 0x00000000142972ca */ /* 0x000fe200000e0000 */
[----:B------:R-:W-:Y:S01]  /*4f70*/  VIADD R107, R107, 0x1 ;  /* 0x000000016b6b7836 */ /* 0x000fe20000000000 */
[----:B------:R-:W-:Y:S02]  /*4f80*/  @!P1 SHF.R.U32.HI R2, RZ, R14, R3 ;  /* 0x0000000eff029219 */ /* 0x000fe40000011603 */
[----:B------:R-:W-:Y:S02]  /*4f90*/  @!P1 SEL R3, R45, R0, !P2 ;  /* 0x000000002d039207 */ /* 0x000fe40005000000 */
[----:B------:R-:W-:Y:S02]  /*4fa0*/  @!P1 SEL R2, R43, R2, !P0 ;  /* 0x000000022b029207 */ /* 0x000fe40004000000 */
[----:B------:R-:W-:Y:S01]  /*4fb0*/  @P4 SHF.R.U32.HI R98, RZ, 0x10, R17 ;  /* 0x00000010ff624819 */ /* 0x000fe20000011611 */
[----:B------:R-:W-:Y:S02]  /*4fc0*/  USHF.L.U32 UR42, UR42, 0x6, URZ ;  /* 0x000000062a2a7899 */ /* 0x000fe400080006ff */
[----:B------:R-:W-:Y:S02]  /*4fd0*/  @!P1 IMAD.IADD R0, R2, 0x1, -R3 ;  /* 0x0000000102009824 */ /* 0x000fe400078e0a03 */
[----:B------:R-:W-:Y:S01]  /*4fe0*/  @!P1 IMAD.IADD R2, R3, 0x1, -R2 ;  /* 0x0000000103029824 */ /* 0x000fe200078e0a02 */
[----:B------:R-:W-:Y:S01]  /*4ff0*/  USHF.L.U32 UR41, UR41, 0x8, URZ ;  /* 0x0000000829297899 */ /* 0x000fe200080006ff */
[----:B------:R-:W-:Y:S02]  /*5000*/  @!P1 IMAD R45, R0, R9, R45 ;  /* 0x00000009002d9224 */ /* 0x000fe400078e022d */
[----:B------:R-:W-:Y:S01]  /*5010*/  @!P1 IMAD R43, R2, R10, R43 ;  /* 0x0000000a022b9224 */ /* 0x000fe200078e022b */
[----:B------:R-:W-:Y:S08]  /*5020*/  BRA.U !UP0, `(.L_x_83) ;  /* 0x0000000108407547 */ /* 0x000ff0000b800000 */
[----:B------:R-:W1:Y:S01]  /*5030*/  LDCU.64 UR8, c[0x4][0x88] ;  /* 0x01001100ff0877ac */ /* 0x000e620008000a00 */
[----:B------:R-:W-:Y:S01]  /*5040*/  MOV R3, 0x0 ;  /* 0x0000000000037802 */ /* 0x000fe20000000f00 */
[----:B------:R-:W-:Y:S02]  /*5050*/  HFMA2 R12, -RZ, RZ, 0, 5.9604644775390625e-08 ;  /* 0x00000001ff0c7431 */ /* 0x000fe400000001ff */
[----:B------:R-:W-:Y:S02]  /*5060*/  IMAD.MOV.U32 R8, RZ, RZ, 0x70 ;  /* 0x00000070ff087424 */ /* 0x000fe400078e00ff */
[----:B------:R-:W-:Y:S01]  /*5070*/  IMAD.MOV.U32 R13, RZ, RZ, RZ ;  /* 0x000000ffff0d7224 */ /* 0x000fe200078e00ff */
[----:B------:R-:W2:Y:S01]  /*5080*/  LDCU.64 UR6, c[0x4][0x90] ;  /* 0x01001200ff0677ac */ /* 0x000ea20008000a00 */
[----:B------:R-:W3:Y:S01]  /*5090*/  LDC.64 R2, c[0x4][R3] ;  /* 0x0100000003027b82 */ /* 0x000ee20000000a00 */
[----:B------:R-:W4:Y:S01]  /*50a0*/  LDCU.64 UR4, c[0x4][0x8] ;  /* 0x01000100ff0477ac */ /* 0x000f220008000a00 */
[----:B-1----:R-:W-:Y:S01]  /*50b0*/  MOV R5, UR9 ;  /* 0x0000000900057c02 */ /* 0x002fe20008000f00 */
[----:B------:R-:W-:Y:S01]  /*50c0*/  IMAD.U32 R4, RZ, RZ, UR8 ;  /* 0x00000008ff047e24 */ /* 0x000fe2000f8e00ff */
[----:B--2---:R-:W-:Y:S01]  /*50d0*/  MOV R7, UR7 ;  /* 0x0000000700077c02 */ /* 0x004fe20008000f00 */
[----:B------:R-:W-:Y:S01]  /*50e0*/  IMAD.U32 R6, RZ, RZ, UR6 ;  /* 0x00000006ff067e24 */ /* 0x000fe2000f8e00ff */
[----:B----4-:R-:W-:Y:S01]  /*50f0*/  MOV R11, UR5 ;  /* 0x00000005000b7c02 */ /* 0x010fe20008000f00 */
[----:B------:R-:W-:Y:S02]  /*5100*/  IMAD.U32 R10, RZ, RZ, UR4 ;  /* 0x00000004ff0a7e24 */ /* 0x000fe4000f8e00ff */
[----:B------:R-:W-:Y:S07]  /*5110*/  LEPC R20, `(.L_x_83) ;  /* 0x000000001014794e */ /* 0x000fee0000000000 */
[----:B---3-5:R-:W-:Y:S05]  /*5120*/  CALL.ABS.NOINC R2 ;  /* 0x0000000002007343 */ /* 0x028fea0003c00000 */
.L_x_83:
[----:B------:R-:W-:Y:S01]  /*5130*/  LOP3.LUT P0, RZ, R104, 0x1b0, RZ, 0xc0, !PT ;  /* 0x000001b068ff7812 */ /* 0x000fe2000780c0ff */
[----:B------:R-:W-:Y:S11]  /*5140*/  BSSY.RECONVERGENT B6, `(.L_x_84) ;  /* 0x0000013000067945 */ /* 0x000ff60003800200 */
[----:B------:R-:W-:Y:S01]  /*5150*/  @!UPT UIADD3 URZ, UPT, UPT, URZ, URZ, URZ ;  /* 0x000000fffffff290 */ /* 0x000fe2000fffe0ff */
[----:B------:R-:W-:Y:S05]  /*5160*/  @!P0 BRA `(.L_x_85) ;  /* 0x0000000000408947 */ /* 0x000fea0003800000 */
        /* <DEDUP_REMOVED lines=16> */
.L_x_85:
[----:B------:R-:W-:Y:S05]  /*5270*/  BSYNC.RECONVERGENT B6 ;  /* 0x0000000000067941 */ /* 0x000fea0003800200 */
.L_x_84:
[----:B------:R-:W-:Y:S01]  /*5280*/  ISETP.NE.U32.AND P4, PT, R86, RZ, PT ;  /* 0x000000ff5600720c */ /* 0x000fe20003f85070 */
[----:B------:R-:W-:Y:S01]  /*5290*/  UISETP.NE.AND UP2, UPT, UR50, URZ, UPT ;  /* 0x000000ff3200728c */ /* 0x000fe2000bf45270 */
[----:B------:R-:W-:Y:S01]  /*52a0*/  ISETP.NE.U32.AND P2, PT, RZ, UR38, PT ;  /* 0x00000026ff007c0c */ /* 0x000fe2000bf45070 */
[----:B------:R-:W-:Y:S01]  /*52b0*/  UISETP.NE.U32.AND UP1, UPT, UR44, URZ, UPT ;  /* 0x000000ff2c00728c */ /* 0x000fe2000bf25070 */
[----:B------:R-:W-:Y:S01]  /*52c0*/  ISETP.NE.AND.EX P4, PT, R87, RZ, PT, P4 ;  /* 0x000000ff5700720c */ /* 0x000fe20003f85340 */
[----:B------:R-:W-:Y:S01]  /*52d0*/  UPLOP3.LUT UP0, UPT, UPT, UPT, UPT, 0x40, 0x4 ;  /* 0x000000000004789c */ /* 0x000fe20003f0e870 */
[----:B------:R-:W-:Y:S01]  /*52e0*/  ISETP.NE.AND.EX P2, PT, RZ, UR39, PT, P2 ;  /* 0x00000027ff007c0c */ /* 0x000fe2000bf45320 */
[----:B------:R-:W-:Y:S01]  /*52f0*/  UISETP.NE.AND.EX UP1, UPT, UR45, URZ, UPT, UP1 ;  /* 0x000000ff2d00728c */ /* 0x000fe2000bf25310 */
[----:B------:R-:W-:Y:S04]  /*5300*/  PLOP3.LUT P1, PT, PT, PT, UP2, 0x80, 0x8 ;  /* 0x000000000008781c */ /* 0x000fe80003f2f028 */
[----:B------:R-:W-:Y:S06]  /*5310*/  @UP2 UPLOP3.LUT UP0, UPT, UPT, UPT, UP1, 0x80, 0x8 ;  /* 0x000000000008289c */ /* 0x000fec0003f0f010 */
[----:B------:R-:W-:Y:S01]  /*5320*/  PLOP3.LUT P0, PT, PT, PT, UP0, 0x80, 0x8 ;  /* 0x000000000008781c */ /* 0x000fe20003f0f008 */
[----:B------:R-:W-:Y:S01]  /*5330*/  @!UPT UIADD3 URZ, UPT, UPT, URZ, URZ, URZ ;  /* 0x000000fffffff290 */ /* 0x000fe2000fffe0ff */
[----:B------:R-:W-:Y:S11]  /*5340*/  BRA.U !UP1, `(.L_x_86) ;  /* 0x0000000109387547 */ /* 0x000ff6000b800000 */
[----:B------:R-:W-:Y:S01]  /*5350*/  UISETP.NE.U32.AND UP0, UPT, UR38, URZ, UPT ;  /* 0x000000ff2600728c */ /* 0x000fe2000bf05070 */
[----:B------:R-:W-:Y:S02]  /*5360*/  HFMA2 R0, -RZ, RZ, 0, 5.9604644775390625e-08 ;  /* 0x00000001ff007431 */ /* 0x000fe400000001ff */
[----:B------:R-:W-:Y:S01]  /*5370*/  IMAD.MOV.U32 R91, RZ, RZ, 0x1 ;  /* 0x00000001ff5b7424 */ /* 0x000fe200078e00ff */
[----:B------:R-:W-:Y:S06]  /*5380*/  UISETP.NE.AND.EX UP0, UPT, UR39, URZ, UPT, UP0 ;  /* 0x000000ff2700728c */ /* 0x000fec000bf05300 */
[----:B------:R-:W-:Y:S05]  /*5390*/  PLOP3.LUT P3, PT, PT, PT, UP0, 0x80, 0x8 ;  /* 0x000000000008781c */ /* 0x000fea0003f6f008 */
[----:B------:R-:W1:Y:S01]  /*53a0*/  @UP0 LDCU.64 UR6, c[0x0][0x888] ;  /* 0x00011100ff0607ac */ /* 0x000e620008000a00 */
[----:B------:R-:W-:Y:S07]  /*53b0*/  @UP0 UIMAD UR4, UR36, UR44, URZ ;  /* 0x0000002c240402a4 */ /* 0x000fee000f8e02ff */
[----:B------:R-:W-:Y:S01]  /*53c0*/  @!P3 PRMT R91, R0, 0x7610, R91 ;  /* 0x00007610005bb816 */ /* 0x000fe2000000005b */
[----:B-1----:R-:W-:Y:S03]  /*53d0*/  @UP0 UIMAD.WIDE UR6, UR4, 0x4, UR6 ;  /* 0x00000004040608a5 */ /* 0x002fe6000f8e0206 */
[----:B------:R-:W1:Y:S03]  /*53e0*/  @!UP0 LDCU UR4, c[0x0][0x880] ;  /* 0x00011000ff0487ac */ /* 0x000e660008000800 */
[----:B------:R-:W-:Y:S01]  /*53f0*/  IMAD.U32 R2, RZ, RZ, UR6 ;  /* 0x00000006ff027e24 */ /* 0x000fe2000f8e00ff */
[----:B------:R-:W-:Y:S05]  /*5400*/  MOV R3, UR7 ;  /* 0x0000000700037c02 */ /* 0x000fea0008000f00 */
[----:B-----5:R2:W5:Y:S02]  /*5410*/  @P3 LDG.E R50, desc[UR46][R2.64] ;  /* 0x0000002e02323981 */ /* 0x020564000c1e1900 */
[----:B-12---:R-:W-:Y:S02]  /*5420*/  @!P3 IMAD.U32 R50, RZ, RZ, UR4 ;  /* 0x00000004ff32be24 */ /* 0x006fe4000f8e00ff */
.L_x_86:
[----:B------:R-:W-:Y:S05]  /*5430*/  @!P4 BRA `(.L_x_87) ;  /* 0x000000000020c947 */ /* 0x000fea0003800000 */
[----:B------:R-:W-:Y:S04]  /*5440*/  ISETP.NE.U32.AND P3, PT, R84, RZ, PT ;  /* 0x000000ff5400720c */ /* 0x000fe80003f65070 */
[----:B------:R-:W-:Y:S11]  /*5450*/  ISETP.NE.AND.EX P3, PT, R85, RZ, PT, P3 ;  /* 0x000000ff5500720c */ /* 0x000ff60003f65330 */
[----:B------:R-:W-:Y:S02]  /*5460*/  @!UPT UIADD3 URZ, UPT, UPT, URZ, URZ, URZ ;  /* 0x000000fffffff290 */ /* 0x000fe4000fffe0ff */
[----:B------:R-:W1:Y:S01]  /*5470*/  @P3 LDC.64 R2, c[0x0][0x8a8] ;  /* 0x00022a00ff023b82 */ /* 0x000e620000000a00 */
[----:B------:R-:W-:Y:S04]  /*5480*/  @P3 IMAD R0, R86, UR36, RZ ;  /* 0x0000002456003c24 */ /* 0x000fe8000f8e02ff */
[----:B-1----:R-:W-:Y:S05]  /*5490*/  @P3 IMAD.WIDE R2, R0, 0x4, R2 ;  /* 0x0000000400023825 */ /* 0x002fea00078e0202 */
[----:B-----5:R1:W5:Y:S02]  /*54a0*/  @P3 LDG.E R47, desc[UR46][R2.64] ;  /* 0x0000002e022f3981 */ /* 0x020364000c1e1900 */
[----:B-1----:R-:W2:Y:S02]  /*54b0*/  @!P3 LDC R47, c[0x0][0x8a0] ;  /* 0x00022800ff2fbb82 */ /* 0x002ea40000000800 */
.L_x_87:
[----:B-----5:R-:W-:Y:S01]  /*54c0*/  ISETP.NE.AND P4, PT, R50, RZ, PT ;  /* 0x000000ff3200720c */ /* 0x020fe20003f85270 */
[----:B------:R-:W-:Y:S01]  /*54d0*/  BSSY B1, `(.L_x_88) ;  /* 0x0000042000017945 */ /* 0x000fe20003800000 */
[----:B------:R-:W-:Y:S01]  /*54e0*/  SEL R9, RZ, 0xffffffff, P2 ;  /* 0xffffffffff097807 */ /* 0x000fe20001000000 */
[----:B------:R-:W-:Y:S01]  /*54f0*/  IMAD.MOV.U32 R64, RZ, RZ, 0x1 ;  /* 0x00000001ff407424 */ /* 0x000fe200078e00ff */
[----:B------:R-:W-:Y:S02]  /*5500*/  LOP3.LUT P3, RZ, R91, 0xff, RZ, 0xc0, !PT ;  /* 0x000000ff5bff7812 */ /* 0x000fe4000786c0ff */
[----:B------:R-:W-:Y:S02]  /*5510*/  CS2R R62, SRZ ;  /* 0x00000000003e7805 */ /* 0x000fe4000001ff00 */
[----:B------:R-:W-:Y:S02]  /*5520*/  @P1 SEL R2, RZ, 0xffffffff, P4 ;  /* 0xffffffffff021807 */ /* 0x000fe40002000000 */
[----:B------:R-:W-:Y:S02]  /*5530*/  CS2R R60, SRZ ;  /* 0x00000000003c7805 */ /* 0x000fe4000001ff00 */
[----:B------:R-:W-:Y:S02]  /*5540*/  LEA R0, R100, UR49, 0x3 ;  /* 0x0000003164007c11 */ /* 0x000fe4000f8e18ff */
[----:B------:R-:W-:Y:S02]  /*5550*/  CS2R R58, SRZ ;  /* 0x00000000003a7805 */ /* 0x000fe4000001ff00 */
[----:B------:R-:W-:Y:S02]  /*5560*/  @P0 SEL R2, R9, R2, !P3 ;  /* 0x0000000209020207 */ /* 0x000fe40005800000 */
[----:B------:R-:W-:Y:S02]  /*5570*/  CS2R R56, SRZ ;  /* 0x0000000000387805 */ /* 0x000fe4000001ff00 */
[----:B------:R-:W-:Y:S02]  /*5580*/  LEA R108, R44, UR49, 0x3 ;  /* 0x000000312c6c7c11 */ /* 0x000fe4000f8e18ff */
[----:B------:R-:W-:Y:S02]  /*5590*/  @P1 LOP3.LUT R2, R2, 0x1, RZ, 0xc0, !PT ;  /* 0x0000000102021812 */ /* 0x000fe400078ec0ff */
[----:B------:R-:W-:Y:S02]  /*55a0*/  SHF.L.U32 R7, R102, 0x1f, RZ ;  /* 0x0000001f66077819 */ /* 0x000fe400000006ff */
[----:B------:R-:W-:Y:S02]  /*55b0*/  ISETP.NE.U32.OR P6, PT, R2, 0x1, !P1 ;  /* 0x000000010200780c */ /* 0x000fe40004fc5470 */
[----:B------:R-:W-:Y:S02]  /*55c0*/  PLOP3.LUT P2, PT, PT, PT, UP1, 0x80, 0x8 ;  /* 0x000000000008781c */ /* 0x000fe40003f4f018 */
[C---:B------:R-:W-:Y:S02]  /*55d0*/  LEA.HI R5, R44.reuse, R44, RZ, 0x1 ;  /* 0x0000002c2c057211 */ /* 0x040fe400078f08ff */
[----:B------:R-:W-:Y:S02]  /*55e0*/  SEL R2, RZ, 0xffffffff, P4 ;  /* 0xffffffffff027807 */ /* 0x000fe40002000000 */
[----:B------:R-:W-:Y:S01]  /*55f0*/  P2R R72, PR, RZ, 0x40 ;  /* 0x00000040ff487803 */ /* 0x000fe20000000000 */
[C---:B------:R-:W-:Y:S01]  /*5600*/  IMAD.SHL.U32 R3, R5.reuse, 0x80, RZ ;  /* 0x0000008005037824 */ /* 0x040fe200078e00ff */
[----:B------:R-:W-:Y:S03]  /*5610*/  LOP3.LUT R5, R5, 0xffe, RZ, 0xc0, !PT ;  /* 0x00000ffe05057812 */ /* 0x000fe600078ec0ff */
[----:B------:R-:W-:Y:S02]  /*5620*/  @P6 SHF.L.U32 R11, R99, 0x1f, RZ ;  /* 0x0000001f630b6819 */ /* 0x000fe400000006ff */
[----:B------:R-:W-:Y:S01]  /*5630*/  @P2 SEL R2, R9, R2, !P3 ;  /* 0x0000000209022207 */ /* 0x000fe20005800000 */
[----:B------:R-:W-:Y:S01]  /*5640*/  IMAD.IADD R48, R44, 0x1, -R5 ;  /* 0x000000012c307824 */ /* 0x000fe200078e0a05 */
[----:B------:R-:W1:Y:S01]  /*5650*/  @P6 SYNCS.PHASECHK.TRANS64.TRYWAIT P1, [R0+URZ+0x20], R11 ;  /* 0x0000200b000065a7 */ /* 0x000e6200080211ff */
[----:B------:R-:W-:Y:S02]  /*5660*/  LOP3.LUT R3, R3, 0xffffff00, RZ, 0xc0, !PT ;  /* 0xffffff0003037812 */ /* 0x000fe400078ec0ff */
[----:B------:R-:W-:Y:S03]  /*5670*/  LOP3.LUT R2, R2, 0x1, RZ, 0xc0, !PT ;  /* 0x0000000102027812 */ /* 0x000fe600078ec0ff */
[----:B------:R-:W-:Y:S01]  /*5680*/  IMAD.IADD R3, R46, 0x1, R3 ;  /* 0x000000012e037824 */ /* 0x000fe200078e0203 */
[----:B------:R-:W-:Y:S03]  /*5690*/  ISETP.NE.U32.AND P5, PT, R2, 0x1, PT ;  /* 0x000000010200780c */ /* 0x000fe60003fa5070 */
[----:B------:R-:W-:Y:S01]  /*56a0*/  IMAD R48, R48, 0x100000, R3 ;  /* 0x0010000030307824 */ /* 0x000fe200078e0203 */
[----:B------:R-:W-:Y:S01]  /*56b0*/  P2R R65, PR, RZ, 0x20 ;  /* 0x00000020ff417803 */ /* 0x000fe20000000000 */
[----:B------:R3:W4:Y:S01]  /*56c0*/  SYNCS.PHASECHK.TRANS64.TRYWAIT P0, [R108+URZ+0x90], R7 ;  /* 0x000090076c0075a7 */ /* 0x00072200080011ff */
[----:B-1----:R-:W-:Y:S01]  /*56d0*/  @P6 SEL R64, RZ, 0x1, !P1 ;  /* 0x00000001ff406807 */ /* 0x002fe20004800000 */
[----:B---3--:R-:W-:Y:S06]  /*56e0*/  @!P6 BRA `(.L_x_89) ;  /* 0x000000000080e947 */ /* 0x008fec0003800000 */
[----:B------:R-:W-:Y:S01]  /*56f0*/  @P5 IMAD R4, R100, 0x1000, R95 ;  /* 0x0000100064045824 */ /* 0x000fe200078e025f */
[----:B------:R-:W-:Y:S01]  /*5700*/  ISETP.NE.AND P1, PT, R64, RZ, PT ;  /* 0x000000ff4000720c */ /* 0x000fe20003f25270 */
[----:B------:R-:W-:Y:S01]  /*5710*/  BSSY B0, `(.L_x_90) ;  /* 0x000000b000007945 */ /* 0x000fe20003800000 */
[----:B------:R-:W-:Y:S01]  /*5720*/  CS2R R58, SRZ ;  /* 0x00000000003a7805 */ /* 0x000fe2000001ff00 */
[----:B------:R-:W-:Y:S01]  /*5730*/  @P5 VIADD R2, R4, UR49 ;  /* 0x0000003104025c36 */ /* 0x000fe20008000000 */
[----:B------:R-:W-:Y:S02]  /*5740*/  CS2R R56, SRZ ;  /* 0x0000000000387805 */ /* 0x000fe4000001ff00 */
[----:B------:R-:W-:Y:S02]  /*5750*/  CS2R R62, SRZ ;  /* 0x00000000003e7805 */ /* 0x000fe4000001ff00 */
[----:B------:R-:W-:Y:S01]  /*5760*/  CS2R R60, SRZ ;  /* 0x00000000003c7805 */ /* 0x000fe2000001ff00 */
[----:B------:R-:W-:Y:S04]  /*5770*/  @P5 IMAD R2, R103, -0x10, R2 ;  /* 0xfffffff067025824 */ /* 0x000fe800078e0202 */
[----:B------:R-:W-:Y:S05]  /*5780*/  @P1 BRA `(.L_x_91) ;  /* 0x00000000000c1947 */ /* 0x000fea0003800000 */
[----:B------:R-:W-:Y:S04]  /*5790*/  SHF.L.U32 R3, R99, 0x1f, RZ ;  /* 0x0000001f63037819 */ /* 0x000fe800000006ff */
[----:B------:R-:W1:Y:S02]  /*57a0*/  SYNCS.PHASECHK.TRANS64.TRYWAIT P1, [R0+URZ+0x20], R3 ;  /* 0x00002003000075a7 */ /* 0x000e6400080211ff */
[----:B-1----:R-:W-:Y:S05]  /*57b0*/  @!P1 BRA `(.L_x_92) ;  /* 0x0000003c00f09947 */ /* 0x002fea0003800000 */
.L_x_91:
[----:B------:R-:W-:Y:S05]  /*57c0*/  BSYNC B0 ;  /* 0x0000000000007941 */ /* 0x000fea0003800000 */
.L_x_90:
[----:B------:R-:W-:Y:S01]  /*57d0*/  ISETP.NE.AND P1, PT, R65, RZ, PT ;  /* 0x000000ff4100720c */ /* 0x000fe20003f25270 */
[----:B-1----:R-:W-:Y:S02]  /*57e0*/  VIADD R3, R0, 0x40 ;  /* 0x0000004000037836 */ /* 0x002fe40000000000 */
[----:B------:R-:W-:Y:S02]  /*57f0*/  IMAD.U32 R0, RZ, RZ, UR37 ;  /* 0x00000025ff007e24 */ /* 0x000fe4000f8e00ff */
[----:B------:R-:W-:Y:S03]  /*5800*/  VIADD R100, R100, 0x1 ;  /* 0x0000000164647836 */ /* 0x000fe60000000000 */
[----:B------:R-:W-:Y:S05]  /*5810*/  PRMT R0, R0, 0x654, R3 ;  /* 0x0000065400007816 */ /* 0x000fea0000000003 */
[----:B------:R1:W3:Y:S04]  /*5820*/  @P1 LDS.128 R56, [R4+UR49+0x200] ;  /* 0x0002003104381984 */ /* 0x0002e80008000c00 */
[----:B------:R1:W1:Y:S01]  /*5830*/  @P1 LDS.128 R60, [R2+0x210] ;  /* 0x00021000023c1984 */ /* 0x0002620000000c00 */
[C---:B------:R-:W-:Y:S01]  /*5840*/  ISETP.NE.AND P1, PT, R100.reuse, 0x4, PT ;  /* 0x000000046400780c */ /* 0x040fe20003f25270 */
[----:B------:R-:W-:Y:S01]  /*5850*/  @!PT LDS RZ, [RZ] ;  /* 0x00000000fffff984 */ /* 0x000fe20000000800 */
[----:B------:R-:W-:Y:S01]  /*5860*/  @!PT LDS RZ, [RZ] ;  /* 0x00000000fffff984 */ /* 0x000fe20000000800 */
[----:B------:R-:W-:Y:S01]  /*5870*/  @!PT LDS RZ, [RZ] ;  /* 0x00000000fffff984 */ /* 0x000fe20000000800 */
[----:B------:R-:W-:Y:S01]  /*5880*/  @!PT LDS RZ, [RZ] ;  /* 0x00000000fffff984 */ /* 0x000fe20000000800 */
[----:B------:R5:W-:Y:S06]  /*5890*/  MEMBAR.ALL.CTA ;  /* 0x0000000000007992 */ /* 0x000bec0000008000 */
[----:B-----5:R-:W5:Y:S01]  /*58a0*/  FENCE.VIEW.ASYNC.S ;  /* 0x00000000000073c6 */ /* 0x020f620000000000 */
[----:B------:R-:W-:Y:S01]  /*58b0*/  SEL R100, R100, RZ, P1 ;  /* 0x000000ff64647207 */ /* 0x000fe20000800000 */
[----:B-----5:R5:W-:Y:S02]  /*58c0*/  SYNCS.ARRIVE.TRANS64.RED.A1T0 RZ, [R0+URZ], RZ ;  /* 0x000000ff00ff79a7 */ /* 0x020be400081004ff */
[----:B-----5:R-:W-:Y:S04]  /*58d0*/  SEL R0, RZ, 0x1, P1 ;  /* 0x00000001ff007807 */ /* 0x020fe80000800000 */
[----:B---3--:R-:W-:Y:S02]  /*58e0*/  LOP3.LUT R99, R99, R0, RZ, 0x3c, !PT ;  /* 0x0000000063637212 */ /* 0x008fe400078e3cff */
.L_x_89:
[----:B------:R-:W-:Y:S05]  /*58f0*/  BSYNC B1 ;  /* 0x0000000000017941 */ /* 0x000fea0003800000 */
.L_x_88:
[----:B------:R-:W-:Y:S04]  /*5900*/  SHF.R.U32.HI R3, RZ, 0x15, R48 ;  /* 0x00000015ff037819 */ /* 0x000fe80000011630 */
[----:B------:R-:W-:Y:S01]  /*5910*/  LOP3.LUT P1, RZ, R3, 0x3, R96, 0x48, !PT ;  /* 0x0000000303ff7812 */ /* 0x000fe20007824860 */
[----:B------:R-:W-:Y:S01]  /*5920*/  @!UPT UIADD3 URZ, UPT, UPT, URZ, URZ, URZ ;  /* 0x000000fffffff290 */ /* 0x000fe2000fffe0ff */
[----:B----4-:R-:W-:Y:S11]  /*5930*/  @P0 BRA `(.L_x_93) ;  /* 0x0000000000080947 */ /* 0x010ff60003800000 */
[----:B------:R-:W3:Y:S02]  /*5940*/  SYNCS.PHASECHK.TRANS64.TRYWAIT P0, [R108+URZ+0x90], R7 ;  /* 0x000090076c0075a7 */ /* 0x000ee400080011ff */
[----:B---3--:R-:W-:Y:S05]  /*5950*/  @!P0 BRA `(.L_x_94) ;  /* 0x0000003c009c8947 */ /* 0x008fea0003800000 */
.L_x_93:
[----:B------:R-:W-:Y:S05]  /*5960*/  @!P1 BRA `(.L_x_95) ;  /* 0x0000000000409947 */ /* 0x000fea0003800000 */
[----:B------:R-:W4:Y:S01]  /*5970*/  LDCU.64 UR8, c[0x4][0x78] ;  /* 0x01000f00ff0877ac */ /* 0x000f220008000a00 */
[----:B------:R-:W-:Y:S01]  /*5980*/  MOV R3, 0x0 ;  /* 0x0000000000037802 */ /* 0x000fe20000000f00 */
[----:B------:R-:W-:Y:S02]  /*5990*/  HFMA2 R12, -RZ, RZ, 0, 5.9604644775390625e-08 ;  /* 0x00000001ff0c7431 */ /* 0x000fe400000001ff */
[----:B------:R-:W-:Y:S02]  /*59a0*/  IMAD.MOV.U32 R8, RZ, RZ, 0x192 ;  /* 0x00000192ff087424 */ /* 0x000fe400078e00ff */
[----:B------:R-:W-:Y:S01]  /*59b0*/  IMAD.MOV.U32 R13, RZ, RZ, RZ ;  /* 0x000000ffff0d7224 */ /* 0x000fe200078e00ff */
[----:B------:R-:W3:Y:S01]  /*59c0*/  LDCU.64 UR6, c[0x4][0x80] ;  /* 0x01001000ff0677ac */ /* 0x000ee20008000a00 */
[----:B-1----:R-:W1:Y:S01]  /*59d0*/  LDC.64 R2, c[0x4][R3] ;  /* 0x0100000003027b82 */ /* 0x002e620000000a00 */
[----:B------:R-:W5:Y:S01]  /*59e0*/  LDCU.64 UR4, c[0x4][0x18] ;  /* 0x01000300ff0477ac */ /* 0x000f620008000a00 */
[----:B----4-:R-:W-:Y:S01]  /*59f0*/  MOV R5, UR9 ;  /* 0x0000000900057c02 */ /* 0x010fe20008000f00 */
[----:B------:R-:W-:Y:S01]  /*5a00*/  IMAD.U32 R4, RZ, RZ, UR8 ;  /* 0x00000008ff047e24 */ /* 0x000fe2000f8e00ff */
[----:B---3--:R-:W-:Y:S01]  /*5a10*/  MOV R7, UR7 ;  /* 0x0000000700077c02 */ /* 0x008fe20008000f00 */
[----:B------:R-:W-:Y:S01]  /*5a20*/  IMAD.U32 R6, RZ, RZ, UR6 ;  /* 0x00000006ff067e24 */ /* 0x000fe2000f8e00ff */
[----:B-----5:R-:W-:Y:S01]  /*5a30*/  MOV R11, UR5 ;  /* 0x00000005000b7c02 */ /* 0x020fe20008000f00 */
[----:B------:R-:W-:Y:S02]  /*5a40*/  IMAD.U32 R10, RZ, RZ, UR4 ;  /* 0x00000004ff0a7e24 */ /* 0x000fe4000f8e00ff */
[----:B------:R-:W-:Y:S07]  /*5a50*/  LEPC R20, `(.L_x_95) ;  /* 0x000000001014794e */ /* 0x000fee0000000000 */
[----:B-12---:R-:W-:Y:S05]  /*5a60*/  CALL.ABS.NOINC R2 ;  /* 0x0000000002007343 */ /* 0x006fea0003c00000 */
.L_x_95:
[----:B------:R-:W-:Y:S05]  /*5a70*/  WARPSYNC.ALL ;  /* 0x0000000000007948 */ /* 0x000fea0003800000 */
[----:B------:R-:W-:Y:S01]  /*5a80*/  R2UR UR4, R48 ;  /* 0x00000000300472ca */ /* 0x000fe200000e0000 */
[----:B------:R-:W-:Y:S01]  /*5a90*/  BSSY.RECONVERGENT B0, `(.L_x_96) ;  /* 0x00000a1000007945 */ /* 0x000fe20003800200 */
[C---:B------:R-:W-:Y:S02]  /*5aa0*/  SHF.L.U32 R51, R56.reuse, 0x10, RZ ;  /* 0x0000001038337819 */ /* 0x040fe400000006ff */
[C---:B------:R-:W-:Y:S02]  /*5ab0*/  PRMT R49, R56.reuse, 0x8880, RZ ;  /* 0x0000888038317816 */ /* 0x040fe400000000ff */
[----:B------:R-:W-:Y:S02]  /*5ac0*/  SHF.R.S32.HI R51, RZ, 0x18, R51 ;  /* 0x00000018ff337819 */ /* 0x000fe40000011433 */
[----:B------:R-:W-:Y:S02]  /*5ad0*/  SHF.L.U32 R52, R56, 0x8, RZ ;  /* 0x0000000838347819 */ /* 0x000fe400000006ff */
[C---:B------:R-:W-:Y:S02]  /*5ae0*/  PRMT R54, R58.reuse, 0x8880, RZ ;  /* 0x000088803a367816 */ /* 0x040fe400000000ff */
[----:B------:R-:W-:Y:S01]  /*5af0*/  SHF.L.U32 R53, R58, 0x8, RZ ;  /* 0x000000083a357819 */ /* 0x000fe200000006ff */
[----:B-1-3--:R-:W-:Y:S01]  /*5b00*/  LDTM.16dp32bit_t0_t15.x32 R4, tmem[UR4] ;  /* 0x00000004000479ee */ /* 0x00afe20008a80000 */
[----:B------:R-:W2:Y:S01]  /*5b10*/  LDTM.16dp32bit_t16_t31.x32 R4, tmem[UR4+0x20] ;  /* 0x00002004000479ee */ /* 0x000ea20008aa0000 */
[----:B------:R-:W-:Y:S02]  /*5b20*/  IADD3 R67, PT, PT, R95, UR49, RZ ;  /* 0x000000315f437c10 */ /* 0x000fe4000fffe0ff */
[----:B------:R-:W-:Y:S02]  /*5b30*/  SHF.L.U32 R66, R97, 0x4, RZ ;  /* 0x0000000461427819 */ /* 0x000fe400000006ff */
[----:B------:R-:W-:Y:S02]  /*5b40*/  SHF.R.S32.HI R53, RZ, 0x18, R53 ;  /* 0x00000018ff357819 */ /* 0x000fe40000011435 */
[----:B------:R-:W-:Y:S02]  /*5b50*/  IADD3 R109, PT, PT, R67, R66, RZ ;  /* 0x00000042436d7210 */ /* 0x000fe40007ffe0ff */
[----:B------:R-:W-:Y:S02]  /*5b60*/  ISETP.NE.AND P0, PT, R105, RZ, PT ;  /* 0x000000ff6900720c */ /* 0x000fe40003f05270 */
[----:B------:R-:W-:Y:S01]  /*5b70*/  ISETP.NE.AND P6, PT, R72, RZ, PT ;  /* 0x000000ff4800720c */ /* 0x000fe20003fc5270 */
[----:B--2---:R-:W-:Y:S11]  /*5b80*/  IMAD R0, R47, R4, RZ ;  /* 0x000000042f007224 */ /* 0x004ff600078e02ff */
[----:B------:R-:W-:Y:S01]  /*5b90*/  @!UPT UIADD3 URZ, UPT, UPT, URZ, URZ, URZ ;  /* 0x000000fffffff290 */ /* 0x000fe2000fffe0ff */
[----:B------:R-:W-:Y:S01]  /*5ba0*/  @P6 SHF.L.U32 R74, R99, 0x1f, RZ ;  /* 0x0000001f634a6819 */ /* 0x000fe200000006ff */
[----:B------:R-:W-:Y:S02]  /*5bb0*/  IMAD R2, R47, R5, RZ ;  /* 0x000000052f027224 */ /* 0x000fe400078e02ff */
[----:B------:R-:W-:Y:S01]  /*5bc0*/  IMAD R0, R49, R50, R0 ;  /* 0x0000003231007224 */ /* 0x000fe200078e0200 */
[----:B------:R-:W-:Y:S01]  /*5bd0*/  SHF.R.S32.HI R49, RZ, 0x18, R52 ;  /* 0x00000018ff317819 */ /* 0x000fe20000011434 */
[----:B------:R-:W-:Y:S01]  /*5be0*/  IMAD R3, R47, R6, RZ ;  /* 0x000000062f037224 */ /* 0x000fe200078e02ff */
[----:B------:R-:W-:Y:S01]  /*5bf0*/  SHF.L.U32 R52, R57, 0x10, RZ ;  /* 0x0000001039347819 */ /* 0x000fe200000006ff */
[-C--:B------:R-:W-:Y:S01]  /*5c00*/  IMAD R2, R51, R50.reuse, R2 ;  /* 0x0000003233027224 */ /* 0x080fe200078e0202 */
[----:B------:R-:W-:Y:S01]  /*5c10*/  SHF.R.S32.HI R51, RZ, 0x18, R56 ;  /* 0x00000018ff337819 */ /* 0x000fe20000011438 */
[----:B------:R-:W-:Y:S02]  /*5c20*/  IMAD R7, R47, R7, RZ ;  /* 0x000000072f077224 */ /* 0x000fe400078e02ff */
[-C--:B------:R-:W-:Y:S01]  /*5c30*/  IMAD R3, R49, R50.reuse, R3 ;  /* 0x0000003231037224 */ /* 0x080fe200078e0203 */
[----:B------:R-:W-:Y:S01]  /*5c40*/  PRMT R49, R57, 0x8880, RZ ;  /* 0x0000888039317816 */ /* 0x000fe200000000ff */
[----:B------:R-:W-:Y:S01]  /*5c50*/  IMAD R7, R51, R50, R7 ;  /* 0x0000003233077224 */ /* 0x000fe200078e0207 */
[----:B------:R-:W-:Y:S01]  /*5c60*/  SHF.R.S32.HI R51, RZ, 0x18, R52 ;  /* 0x00000018ff337819 */ /* 0x000fe20000011434 */
[----:B------:R-:W-:Y:S02]  /*5c70*/  IMAD R4, R47, R8, RZ ;  /* 0x000000082f047224 */ /* 0x000fe400078e02ff */
[----:B------:R-:W-:Y:S01]  /*5c80*/  IMAD.SHL.U32 R52, R57, 0x100, RZ ;  /* 0x0000010039347824 */ /* 0x000fe200078e00ff */
[----:B------:R-:W-:Y:S01]  /*5c90*/  I2IP.S8.S32.SAT R55, R7, R3, RZ ;  /* 0x0000000307377239 */ /* 0x000fe200000014ff */
[----:B------:R-:W-:Y:S02]  /*5ca0*/  IMAD R5, R47, R9, RZ ;  /* 0x000000092f057224 */ /* 0x000fe400078e02ff */
[----:B------:R-:W-:Y:S01]  /*5cb0*/  IMAD R4, R49, R50, R4 ;  /* 0x0000003231047224 */ /* 0x000fe200078e0204 */
[----:B------:R-:W-:Y:S01]  /*5cc0*/  SHF.R.S32.HI R49, RZ, 0x18, R52 ;  /* 0x00000018ff317819 */ /* 0x000fe20000011434 */
[----:B------:R-:W-:Y:S01]  /*5cd0*/  IMAD R6, R47, R10, RZ ;  /* 0x0000000a2f067224 */ /* 0x000fe200078e02ff */
[----:B------:R-:W-:Y:S01]  /*5ce0*/  I2IP.S8.S32.SAT R68, R2, R0, R55 ;  /* 0x0000000002447239 */ /* 0x000fe20000001437 */
[-C--:B------:R-:W-:Y:S01]  /*5cf0*/  IMAD R5, R51, R50.reuse, R5 ;  /* 0x0000003233057224 */ /* 0x080fe200078e0205 */
[----:B------:R-:W-:Y:S01]  /*5d00*/  SHF.L.U32 R52, R58, 0x10, RZ ;  /* 0x000000103a347819 */ /* 0x000fe200000006ff */
[----:B------:R-:W-:Y:S01]  /*5d10*/  IMAD R11, R47, R11, RZ ;  /* 0x0000000b2f0b7224 */ /* 0x000fe200078e02ff */
[----:B------:R-:W-:Y:S01]  /*5d20*/  SHF.R.S32.HI R51, RZ, 0x18, R57 ;  /* 0x00000018ff337819 */ /* 0x000fe20000011439 */
[----:B------:R-:W-:Y:S01]  /*5d30*/  IMAD R6, R49, R50, R6 ;  /* 0x0000003231067224 */ /* 0x000fe200078e0206 */
[----:B------:R-:W-:Y:S01]  /*5d40*/  SHF.R.S32.HI R52, RZ, 0x18, R52 ;  /* 0x00000018ff347819 */ /* 0x000fe20000011434 */
[C---:B------:R-:W-:Y:S02]  /*5d50*/  IMAD R8, R47.reuse, R12, RZ ;  /* 0x0000000c2f087224 */ /* 0x040fe400078e02ff */
[----:B------:R-:W-:Y:S02]  /*5d60*/  IMAD.MOV.U32 R49, RZ, RZ, R54 ;  /* 0x000000ffff317224 */ /* 0x000fe400078e0036 */
[----:B------:R-:W-:Y:S02]  /*5d70*/  IMAD R9, R47, R13, RZ ;  /* 0x0000000d2f097224 */ /* 0x000fe400078e02ff */
[----:B------:R-:W-:Y:S01]  /*5d80*/  IMAD R11, R51, R50, R11 ;  /* 0x00000032330b7224 */ /* 0x000fe200078e020b */
[----:B------:R-:W-:Y:S01]  /*5d90*/  SHF.R.S32.HI R51, RZ, 0x18, R58 ;  /* 0x00000018ff337819 */ /* 0x000fe2000001143a */
[----:B------:R-:W-:Y:S02]  /*5da0*/  IMAD R10, R47, R14, RZ ;  /* 0x0000000e2f0a7224 */ /* 0x000fe400078e02ff */
[----:B------:R-:W-:Y:S01]  /*5db0*/  IMAD R8, R49, R50, R8 ;  /* 0x0000003231087224 */ /* 0x000fe200078e0208 */
[----:B------:R-:W-:Y:S01]  /*5dc0*/  I2IP.S8.S32.SAT R69, R11, R6, RZ ;  /* 0x000000060b457239 */ /* 0x000fe200000014ff */
[----:B------:R-:W-:Y:S01]  /*5dd0*/  IMAD R15, R47, R15, RZ ;  /* 0x0000000f2f0f7224 */ /* 0x000fe200078e02ff */
[----:B------:R-:W-:Y:S01]  /*5de0*/  PRMT R49, R59, 0x8880, RZ ;  /* 0x000088803b317816 */ /* 0x000fe200000000ff */
[----:B------:R-:W-:Y:S01]  /*5df0*/  IMAD R9, R52, R50, R9 ;  /* 0x0000003234097224 */ /* 0x000fe200078e0209 */
[----:B------:R-:W-:Y:S01]  /*5e00*/  I2IP.S8.S32.SAT R69, R5, R4, R69 ;  /* 0x0000000405457239 */ /* 0x000fe20000001445 */
[-C--:B------:R-:W-:Y:S01]  /*5e10*/  IMAD R10, R53, R50.reuse, R10 ;  /* 0x00000032350a7224 */ /* 0x080fe200078e020a */
[----:B------:R-:W-:Y:S01]  /*5e20*/  SHF.L.U32 R53, R59, 0x8, RZ ;  /* 0x000000083b357819 */ /* 0x000fe200000006ff */
[----:B------:R-:W-:Y:S01]  /*5e30*/  IMAD R15, R51, R50, R15 ;  /* 0x00000032330f7224 */ /* 0x000fe200078e020f */
[----:B------:R-:W-:Y:S01]  /*5e40*/  SHF.L.U32 R51, R59, 0x10, RZ ;  /* 0x000000103b337819 */ /* 0x000fe200000006ff */
[C---:B------:R-:W-:Y:S01]  /*5e50*/  IMAD R12, R47.reuse, R16, RZ ;  /* 0x000000102f0c7224 */ /* 0x040fe200078e02ff */
[----:B------:R-:W-:Y:S01]  /*5e60*/  SHF.R.S32.HI R53, RZ, 0x18, R53 ;  /* 0x00000018ff357819 */ /* 0x000fe20000011435 */
[C---:B------:R-:W-:Y:S01]  /*5e70*/  IMAD R13, R47.reuse, R17, RZ ;  /* 0x000000112f0d7224 */ /* 0x040fe200078e02ff */
[----:B------:R-:W-:Y:S01]  /*5e80*/  SHF.R.S32.HI R51, RZ, 0x18, R51 ;  /* 0x00000018ff337819 */ /* 0x000fe20000011433 */
[----:B------:R-:W-:Y:S01]  /*5e90*/  IMAD R14, R47, R18, RZ ;  /* 0x000000122f0e7224 */ /* 0x000fe200078e02ff */
[----:B------:R-:W-:Y:S01]  /*5ea0*/  I2IP.S8.S32.SAT R70, R15, R10, RZ ;  /* 0x0000000a0f467239 */ /* 0x000fe200000014ff */
[----:B------:R-:W-:Y:S01]  /*5eb0*/  IMAD R12, R49, R50, R12 ;  /* 0x00000032310c7224 */ /* 0x000fe200078e020c */
[----:B------:R-:W-:Y:S01]  /*5ec0*/  SHF.R.S32.HI R49, RZ, 0x18, R59 ;  /* 0x00000018ff317819 */ /* 0x000fe2000001143b */
[----:B------:R-:W-:Y:S01]  /*5ed0*/  IMAD R19, R47, R19, RZ ;  /* 0x000000132f137224 */ /* 0x000fe200078e02ff */
[----:B------:R-:W-:Y:S01]  /*5ee0*/  I2IP.S8.S32.SAT R70, R9, R8, R70 ;  /* 0x0000000809467239 */ /* 0x000fe20000001446 */
[-C--:B------:R-:W-:Y:S01]  /*5ef0*/  IMAD R13, R51, R50.reuse, R13 ;  /* 0x00000032330d7224 */ /* 0x080fe200078e020d */
[C---:B------:R-:W-:Y:S01]  /*5f00*/  PRMT R51, R60.reuse, 0x8880, RZ ;  /* 0x000088803c337816 */ /* 0x040fe200000000ff */
[-C--:B------:R-:W-:Y:S01]  /*5f10*/  IMAD R14, R53, R50.reuse, R14 ;  /* 0x00000032350e7224 */ /* 0x080fe200078e020e */
[----:B------:R-:W-:Y:S01]  /*5f20*/  PRMT R53, R61, 0x8880, RZ ;  /* 0x000088803d357816 */ /* 0x000fe200000000ff */
[----:B------:R-:W-:Y:S01]  /*5f30*/  IMAD R19, R49, R50, R19 ;  /* 0x0000003231137224 */ /* 0x000fe200078e0213 */
[----:B------:R-:W-:Y:S01]  /*5f40*/  MOV R49, R51 ;  /* 0x0000003300317202 */ /* 0x000fe20000000f00 */
[----:B------:R-:W-:Y:S02]  /*5f50*/  IMAD R16, R47, R20, RZ ;  /* 0x000000142f107224 */ /* 0x000fe400078e02ff */
[C---:B------:R-:W-:Y:S01]  /*5f60*/  IMAD.U32 R52, R60.reuse, 0x10000, RZ ;  /* 0x000100003c347824 */ /* 0x040fe200078e00ff */
[----:B------:R-:W-:Y:S01]  /*5f70*/  I2IP.S8.S32.SAT R71, R19, R14, RZ ;  /* 0x0000000e13477239 */ /* 0x000fe200000014ff */
[----:B------:R-:W-:Y:S01]  /*5f80*/  IMAD R16, R49, R50, R16 ;  /* 0x0000003231107224 */ /* 0x000fe200078e0210 */
[----:B------:R-:W-:Y:S01]  /*5f90*/  SHF.L.U32 R49, R60, 0x8, RZ ;  /* 0x000000083c317819 */ /* 0x000fe200000006ff */
[C---:B------:R-:W-:Y:S01]  /*5fa0*/  IMAD R17, R47.reuse, R21, RZ ;  /* 0x000000152f117224 */ /* 0x040fe200078e02ff */
[----:B------:R-:W-:Y:S01]  /*5fb0*/  SHF.R.S32.HI R51, RZ, 0x18, R52 ;  /* 0x00000018ff337819 */ /* 0x000fe20000011434 */
[C---:B------:R-:W-:Y:S01]  /*5fc0*/  IMAD R18, R47.reuse, R22, RZ ;  /* 0x000000162f127224 */ /* 0x040fe200078e02ff */
[----:B------:R-:W-:Y:S01]  /*5fd0*/  SHF.R.S32.HI R49, RZ, 0x18, R49 ;  /* 0x00000018ff317819 */ /* 0x000fe20000011431 */
[----:B------:R-:W-:Y:S01]  /*5fe0*/  IMAD R23, R47, R23, RZ ;  /* 0x000000172f177224 */ /* 0x000fe200078e02ff */
[----:B------:R-:W-:Y:S01]  /*5ff0*/  I2IP.S8.S32.SAT R71, R13, R12, R71 ;  /* 0x0000000c0d477239 */ /* 0x000fe20000001447 */
[----:B------:R-:W-:Y:S01]  /*6000*/  IMAD R17, R51, R50, R17 ;  /* 0x0000003233117224 */ /* 0x000fe200078e0211 */
[C---:B------:R-:W-:Y:S01]  /*6010*/  SHF.L.U32 R52, R61.reuse, 0x10, RZ ;  /* 0x000000103d347819 */ /* 0x040fe200000006ff */
[----:B------:R-:W-:Y:S01]  /*6020*/  IMAD.SHL.U32 R54, R61, 0x100, RZ ;  /* 0x000001003d367824 */ /* 0x000fe200078e00ff */
[----:B------:R-:W-:Y:S01]  /*6030*/  SHF.R.S32.HI R51, RZ, 0x18, R60 ;  /* 0x00000018ff337819 */ /* 0x000fe2000001143c */
[----:B------:R-:W-:Y:S01]  /*6040*/  IMAD R20, R47, R24, RZ ;  /* 0x000000182f147224 */ /* 0x000fe200078e02ff */
[----:B------:R1:W-:Y:S01]  /*6050*/  STS.128 [R95+UR49+0x4200], R68 ;  /* 0x004200445f007988 */ /* 0x0003e20008000c31 */
[-C--:B------:R-:W-:Y:S01]  /*6060*/  IMAD R18, R49, R50.reuse, R18 ;  /* 0x0000003231127224 */ /* 0x080fe200078e0212 */
[----:B------:R-:W-:Y:S01]  /*6070*/  SHF.R.S32.HI R52, RZ, 0x18, R52 ;  /* 0x00000018ff347819 */ /* 0x000fe20000011434 */
[----:B------:R-:W-:Y:S01]  /*6080*/  IMAD R21, R47, R25, RZ ;  /* 0x000000192f157224 */ /* 0x000fe200078e02ff */
[----:B------:R-:W-:Y:S01]  /*6090*/  SHF.R.S32.HI R49, RZ, 0x18, R54 ;  /* 0x00000018ff317819 */ /* 0x000fe20000011436 */
[----:B------:R-:W-:Y:S01]  /*60a0*/  IMAD R23, R51, R50, R23 ;  /* 0x0000003233177224 */ /* 0x000fe200078e0217 */
[----:B------:R-:W-:Y:S01]  /*60b0*/  SHF.R.S32.HI R51, RZ, 0x18, R61 ;  /* 0x00000018ff337819 */ /* 0x000fe2000001143d */
[----:B------:R-:W-:Y:S01]  /*60c0*/  IMAD R22, R47, R26, RZ ;  /* 0x0000001a2f167224 */ /* 0x000fe200078e02ff */
[----:B------:R-:W-:Y:S01]  /*60d0*/  SHF.R.S32.HI R54, RZ, 0x18, R63 ;  /* 0x00000018ff367819 */ /* 0x000fe2000001143f */
[----:B------:R-:W-:Y:S01]  /*60e0*/  IMAD R20, R53, R50, R20 ;  /* 0x0000003235147224 */ /* 0x000fe200078e0214 */
[----:B------:R-:W-:Y:S01]  /*60f0*/  I2IP.S8.S32.SAT R76, R23, R18, RZ ;  /* 0x00000012174c7239 */ /* 0x000fe200000014ff */
[----:B------:R-:W-:Y:S01]  /*6100*/  IMAD R27, R47, R27, RZ ;  /* 0x0000001b2f1b7224 */ /* 0x000fe200078e02ff */
[----:B------:R-:W-:Y:S01]  /*6110*/  SHF.L.U32 R53, R62, 0x8, RZ ;  /* 0x000000083e357819 */ /* 0x000fe200000006ff */
[-C--:B------:R-:W-:Y:S01]  /*6120*/  IMAD R21, R52, R50.reuse, R21 ;  /* 0x0000003234157224 */ /* 0x080fe200078e0215 */
[C---:B------:R-:W-:Y:S01]  /*6130*/  SHF.L.U32 R52, R62.reuse, 0x10, RZ ;  /* 0x000000103e347819 */ /* 0x040fe200000006ff */
[----:B------:R-:W-:Y:S01]  /*6140*/  IMAD R22, R49, R50, R22 ;  /* 0x0000003231167224 */ /* 0x000fe200078e0216 */
[----:B------:R-:W-:Y:S01]  /*6150*/  PRMT R49, R62, 0x8880, RZ ;  /* 0x000088803e317816 */ /* 0x000fe200000000ff */
[----:B------:R-:W-:Y:S01]  /*6160*/  IMAD R24, R47, R28, RZ ;  /* 0x0000001c2f187224 */ /* 0x000fe200078e02ff */
[----:B------:R-:W-:Y:S01]  /*6170*/  I2IP.S8.S32.SAT R76, R17, R16, R76 ;  /* 0x00000010114c7239 */ /* 0x000fe2000000144c */
[----:B------:R-:W-:Y:S01]  /*6180*/  IMAD R27, R51, R50, R27 ;  /* 0x00000032331b7224 */ /* 0x000fe200078e021b */
[----:B------:R-:W-:Y:S01]  /*6190*/  SHF.R.S32.HI R51, RZ, 0x18, R52 ;  /* 0x00000018ff337819 */ /* 0x000fe20000011434 */
[C---:B------:R-:W-:Y:S01]  /*61a0*/  IMAD R25, R47.reuse, R29, RZ ;  /* 0x0000001d2f197224 */ /* 0x040fe200078e02ff */
[----:B------:R-:W-:Y:S01]  /*61b0*/  SHF.R.S32.HI R53, RZ, 0x18, R53 ;  /* 0x00000018ff357819 */ /* 0x000fe20000011435 */
[----:B------:R-:W-:Y:S01]  /*61c0*/  IMAD R26, R47, R30, RZ ;  /* 0x0000001e2f1a7224 */ /* 0x000fe200078e02ff */
[----:B------:R-:W-:Y:S01]  /*61d0*/  I2IP.S8.S32.SAT R77, R27, R22, RZ ;  /* 0x000000161b4d7239 */ /* 0x000fe200000014ff */
[-C--:B------:R-:W-:Y:S01]  /*61e0*/  IMAD R24, R49, R50.reuse, R24 ;  /* 0x0000003231187224 */ /* 0x080fe200078e0218 */
[----:B------:R-:W-:Y:S01]  /*61f0*/  SHF.L.U32 R52, R63, 0x10, RZ ;  /* 0x000000103f347819 */ /* 0x000fe200000006ff */
[----:B------:R-:W-:Y:S01]  /*6200*/  IMAD R25, R51, R50, R25 ;  /* 0x0000003233197224 */ /* 0x000fe200078e0219 */
[----:B------:R-:W-:Y:S01]  /*6210*/  I2IP.S8.S32.SAT R77, R21, R20, R77 ;  /* 0x00000014154d7239 */ /* 0x000fe2000000144d */
[----:B------:R-:W-:Y:S01]  /*6220*/  IMAD R26, R53, R50, R26 ;  /* 0x00000032351a7224 */ /* 0x000fe200078e021a */
[----:B------:R-:W-:Y:S01]  /*6230*/  SHF.R.S32.HI R49, RZ, 0x18, R62 ;  /* 0x00000018ff317819 */ /* 0x000fe2000001143e */
[----:B------:R-:W-:Y:S01]  /*6240*/  IMAD R31, R47, R31, RZ ;  /* 0x0000001f2f1f7224 */ /* 0x000fe200078e02ff */
[C---:B------:R-:W-:Y:S01]  /*6250*/  PRMT R51, R63.reuse, 0x8880, RZ ;  /* 0x000088803f337816 */ /* 0x040fe200000000ff */
[----:B------:R-:W-:Y:S01]  /*6260*/  IMAD.SHL.U32 R53, R63, 0x100, RZ ;  /* 0x000001003f357824 */ /* 0x000fe200078e00ff */
[----:B------:R-:W-:Y:S01]  /*6270*/  SHF.R.S32.HI R52, RZ, 0x18, R52 ;  /* 0x00000018ff347819 */ /* 0x000fe20000011434 */
[C---:B------:R-:W-:Y:S02]  /*6280*/  IMAD R28, R47.reuse, R32, RZ ;  /* 0x000000202f1c7224 */ /* 0x040fe400078e02ff */
[----:B------:R-:W-:Y:S01]  /*6290*/  IMAD R29, R47, R33, RZ ;  /* 0x000000212f1d7224 */ /* 0x000fe200078e02ff */
[----:B------:R-:W-:Y:S01]  /*62a0*/  SHF.R.S32.HI R53, RZ, 0x18, R53 ;  /* 0x00000018ff357819 */ /* 0x000fe20000011435 */
[-C--:B------:R-:W-:Y:S02]  /*62b0*/  IMAD R31, R49, R50.reuse, R31 ;  /* 0x00000032311f7224 */ /* 0x080fe400078e021f */
[----:B------:R-:W-:Y:S02]  /*62c0*/  IMAD R28, R51, R50, R28 ;  /* 0x00000032331c7224 */ /* 0x000fe400078e021c */
[----:B------:R-:W-:Y:S01]  /*62d0*/  IMAD R30, R47, R34, RZ ;  /* 0x000000222f1e7224 */ /* 0x000fe200078e02ff */
[----:B------:R-:W-:Y:S01]  /*62e0*/  I2IP.S8.S32.SAT R55, R31, R26, RZ ;  /* 0x0000001a1f377239 */ /* 0x000fe200000014ff */
[----:B------:R-:W-:Y:S02]  /*62f0*/  IMAD R29, R52, R50, R29 ;  /* 0x00000032341d7224 */ /* 0x000fe400078e021d */
[----:B------:R-:W-:Y:S01]  /*6300*/  IMAD R35, R47, R35, RZ ;  /* 0x000000232f237224 */ /* 0x000fe200078e02ff */
[----:B------:R-:W-:Y:S01]  /*6310*/  I2IP.S8.S32.SAT R78, R25, R24, R55 ;  /* 0x00000018194e7239 */ /* 0x000fe20000001437 */
[-C--:B------:R-:W-:Y:S01]  /*6320*/  IMAD R30, R53, R50.reuse, R30 ;  /* 0x00000032351e7224 */ /* 0x080fe200078e021e */
[----:B------:R-:W-:Y:S01]  /*6330*/  LEA R55, R100, UR49, 0x3 ;  /* 0x0000003164377c11 */ /* 0x000fe2000f8e18ff */
[----:B------:R-:W-:Y:S05]  /*6340*/  IMAD R35, R54, R50, R35 ;  /* 0x0000003236237224 */ /* 0x000fea00078e0223 */
[----:B------:R-:W-:Y:S04]  /*6350*/  I2IP.S8.S32.SAT R73, R35, R30, RZ ;  /* 0x0000001e23497239 */ /* 0x000fe800000014ff */
[----:B------:R-:W-:Y:S05]  /*6360*/  I2IP.S8.S32.SAT R79, R29, R28, R73 ;  /* 0x0000001c1d4f7239 */ /* 0x000fea0000001449 */
[----:B------:R1:W-:Y:S01]  /*6370*/  STS.128 [R109+0x4210], R76 ;  /* 0x0042104c6d007388 */ /* 0x0003e20000000c00 */
[----:B------:R-:W-:Y:S01]  /*6380*/  @!PT LDS RZ, [RZ] ;  /* 0x00000000fffff984 */ /* 0x000fe20000000800 */
[----:B------:R-:W-:Y:S01]  /*6390*/  @!PT LDS RZ, [RZ] ;  /* 0x00000000fffff984 */ /* 0x000fe20000000800 */
[----:B------:R-:W-:Y:S01]  /*63a0*/  @!PT LDS RZ, [RZ] ;  /* 0x00000000fffff984 */ /* 0x000fe20000000800 */
[----:B------:R-:W-:Y:S01]  /*63b0*/  @!PT LDS RZ, [RZ] ;  /* 0x00000000fffff984 */ /* 0x000fe20000000800 */
[----:B------:R2:W-:Y:S07]  /*63c0*/  MEMBAR.ALL.CTA ;  /* 0x0000000000007992 */ /* 0x0005ee0000008000 */
[----:B--2---:R-:W2:Y:S02]  /*63d0*/  FENCE.VIEW.ASYNC.S ;  /* 0x00000000000073c6 */ /* 0x004ea40000000000 */
[----:B--2---:R-:W-:Y:S06]  /*63e0*/  BAR.SYNC.DEFER_BLOCKING 0x1, 0x80 ;  /* 0x0042000000007b1d */ /* 0x004fec0000010000 */
[----:B------:R-:W-:Y:S05]  /*63f0*/  @P0 BRA `(.L_x_97) ;  /* 0x0000000000280947 */ /* 0x000fea0003800000 */
[----:B------:R-:W-:Y:S02]  /*6400*/  UIADD3 UR4, UPT, UPT, UR49, 0x4200, URZ ;  /* 0x0000420031047890 */ /* 0x000fe4000fffe0ff */
[----:B------:R-:W-:Y:S01]  /*6410*/  UIADD3 UR6, UP0, UPT, UR52, 0x680, URZ ;  /* 0x0000068034067890 */ /* 0x000fe2000ff1e0ff */
[----:B------:R-:W-:Y:S03]  /*6420*/  UMOV UR43, UR36 ;  /* 0x00000024002b7c82 */ /* 0x000fe60008000000 */
[----:B------:R-:W-:Y:S01]  /*6430*/  MOV R104, UR4 ;  /* 0x0000000400687c02 */ /* 0x000fe20008000f00 */
[----:B------:R-:W-:Y:S03]  /*6440*/  UIADD3.X UR7, UPT, UPT, URZ, UR53, URZ, UP0, !UPT ;  /* 0x00000035ff077290 */ /* 0x000fe600087fe4ff */
[----:B------:R-:W-:Y:S11]  /*6450*/  R2UR UR40, R104 ;  /* 0x00000000682872ca */ /* 0x000ff600000e0000 */
[----:B------:R-:W-:Y:S02]  /*6460*/  @!UPT UIADD3 URZ, UPT, UPT, URZ, URZ, URZ ;  /* 0x000000fffffff290 */ /* 0x000fe4000fffe0ff */
[----:B------:R2:W-:Y:S01]  /*6470*/  UTMASTG.3D [UR40], [UR6] ;  /* 0x00000028060073b5 */ /* 0x0005e20008010000 */
[----:B------:R0:W-:Y:S01]  /*6480*/  UTMACMDFLUSH ;  /* 0x00000000000079b7 */ /* 0x0001e20000000000 */
[----:B--2---:R-:W-:Y:S04]  /*6490*/  DEPBAR.LE SB0, 0x1 ;  /* 0x000080400000791a */ /* 0x004fe80000000000 */
.L_x_97:
[----:B------:R-:W-:Y:S05]  /*64a0*/  BSYNC.RECONVERGENT B0 ;  /* 0x0000000000007941 */ /* 0x000fea0003800200 */
.L_x_96:
[----:B------:R-:W-:Y:S06]  /*64b0*/  BAR.SYNC.DEFER_BLOCKING 0x1, 0x80 ;  /* 0x0042000000007b1d */ /* 0x000fec0000010000 */
[----:B------:R-:W2:Y:S01]  /*64c0*/  @P6 SYNCS.PHASECHK.TRANS64.TRYWAIT P0, [R55+URZ+0x20], R74 ;  /* 0x0000204a370065a7 */ /* 0x000ea200080011ff */
[----:B------:R-:W-:Y:S01]  /*64d0*/  BSSY B1, `(.L_x_98) ;  /* 0x000001f000017945 */ /* 0x000fe20003800000 */
[----:B--2---:R-:W-:Y:S03]  /*64e0*/  @P6 SEL R64, RZ, 0x1, !P0 ;  /* 0x00000001ff406807 */ /* 0x004fe60004000000 */
[----:B------:R-:W-:Y:S05]  /*64f0*/  @!P6 BRA `(.L_x_99) ;  /* 0x000000000070e947 */ /* 0x000fea0003800000 */
[----:B------:R-:W-:Y:S01]  /*6500*/  ISETP.NE.AND P1, PT, R65, RZ, PT ;  /* 0x000000ff4100720c */ /* 0x000fe20003f25270 */
[----:B------:R-:W-:Y:S01]  /*6510*/  BSSY B0, `(.L_x_100) ;  /* 0x0000008000007945 */ /* 0x000fe20003800000 */
[----:B------:R-:W-:Y:S11]  /*6520*/  ISETP.NE.AND P0, PT, R64, RZ, PT ;  /* 0x000000ff4000720c */ /* 0x000ff60003f05270 */
[----:B------:R-:W-:Y:S04]  /*6530*/  @P1 IMAD R3, R100, 0x1000, R67 ;  /* 0x0000100064031824 */ /* 0x000fe800078e0243 */
[----:B------:R-:W-:Y:S01]  /*6540*/  @P1 IMAD.IADD R2, R66, 0x1, R3 ;  /* 0x0000000142021824 */ /* 0x000fe200078e0203 */
[----:B------:R-:W-:Y:S06]  /*6550*/  @P0 BRA `(.L_x_101) ;  /* 0x00000000000c0947 */ /* 0x000fec0003800000 */
[----:B------:R-:W-:Y:S04]  /*6560*/  SHF.L.U32 R0, R99, 0x1f, RZ ;  /* 0x0000001f63007819 */ /* 0x000fe800000006ff */
[----:B------:R-:W2:Y:S02]  /*6570*/  SYNCS.PHASECHK.TRANS64.TRYWAIT P0, [R55+URZ+0x20], R0 ;  /* 0x00002000370075a7 */ /* 0x000ea400080011ff */
[----:B--2---:R-:W-:Y:S05]  /*6580*/  @!P0 BRA `(.L_x_102) ;  /* 0x0000003000a48947 */ /* 0x004fea0003800000 */
.L_x_101:
[----:B------:R-:W-:Y:S05]  /*6590*/  BSYNC B0 ;  /* 0x0000000000007941 */ /* 0x000fea0003800000 */
.L_x_100:
[----:B------:R-:W-:Y:S01]  /*65a0*/  ISETP.NE.AND P0, PT, R65, RZ, PT ;  /* 0x000000ff4100720c */ /* 0x000fe20003f05270 */
[----:B--2---:R-:W-:Y:S02]  /*65b0*/  VIADD R55, R55, 0x40 ;  /* 0x0000004037377836 */ /* 0x004fe40000000000 */
[----:B------:R-:W-:Y:S02]  /*65c0*/  IMAD.U32 R0, RZ, RZ, UR37 ;  /* 0x00000025ff007e24 */ /* 0x000fe4000f8e00ff */
[----:B------:R-:W-:Y:S03]  /*65d0*/  VIADD R100, R100, 0x1 ;  /* 0x0000000164647836 */ /* 0x000fe60000000000 */
[----:B------:R-:W-:Y:S05]  /*65e0*/  PRMT R0, R0, 0x654, R55 ;  /* 0x0000065400007816 */ /* 0x000fea0000000037 */
[----:B------:R2:W3:Y:S04]  /*65f0*/  @P0 LDS.128 R56, [R3+0x200] ;  /* 0x0002000003380984 */ /* 0x0004e80000000c00 */
[----:B------:R2:W4:Y:S01]  /*6600*/  @P0 LDS.128 R60, [R2+0x210] ;  /* 0x00021000023c0984 */ /* 0x0005220000000c00 */
        /* <DEDUP_REMOVED lines=10> */
[----:B--23--:R-:W-:Y:S02]  /*66b0*/  LOP3.LUT R99, R99, R0, RZ, 0x3c, !PT ;  /* 0x0000000063637212 */ /* 0x00cfe400078e3cff */
.L_x_99:
[----:B------:R-:W-:Y:S05]  /*66c0*/  BSYNC B1 ;  /* 0x0000000000017941 */ /* 0x000fea0003800000 */
.L_x_98:
[----:B------:R-:W-:Y:S05]  /*66d0*/  VIADD R3, R48, 0x40 ;  /* 0x0000004030037836 */ /* 0x000fea0000000000 */
[----:B------:R-:W-:Y:S04]  /*66e0*/  SHF.R.U32.HI R3, RZ, 0x15, R3 ;  /* 0x00000015ff037819 */ /* 0x000fe80000011603 */
[----:B------:R-:W-:Y:S11]  /*66f0*/  LOP3.LUT P0, RZ, R3, 0x3, R96, 0x48, !PT ;  /* 0x0000000303ff7812 */ /* 0x000ff60007804860 */
[----:B------:R-:W-:Y:S02]  /*6700*/  @!UPT UIADD3 URZ, UPT, UPT, URZ, URZ, URZ ;  /* 0x000000fffffff290 */ /* 0x000fe4000fffe0ff */
[----:B------:R-:W-:Y:S05]  /*6710*/  @!P0 BRA `(.L_x_103) ;  /* 0x0000000000408947 */ /* 0x000fea0003800000 */
[----:B------:R-:W2:Y:S01]  /*6720*/  LDCU.64 UR8, c[0x4][0x78] ;  /* 0x01000f00ff0877ac */ /* 0x000ea20008000a00 */
[----:B------:R-:W-:Y:S01]  /*6730*/  MOV R3, 0x0 ;  /* 0x0000000000037802 */ /* 0x000fe20000000f00 */
[----:B------:R-:W-:Y:S02]  /*6740*/  HFMA2 R12, -RZ, RZ, 0, 5.9604644775390625e-08 ;  /* 0x00000001ff0c7431 */ /* 0x000fe400000001ff */
[----:B------:R-:W-:Y:S02]  /*6750*/  IMAD.MOV.U32 R8, RZ, RZ, 0x192 ;  /* 0x00000192ff087424 */ /* 0x000fe400078e00ff */
[----:B------:R-:W-:Y:S01]  /*6760*/  IMAD.MOV.U32 R13, RZ, RZ, RZ ;  /* 0x000000ffff0d7224 */ /* 0x000fe200078e00ff */
[----:B------:R-:W3:Y:S01]  /*6770*/  LDCU.64 UR6, c[0x4][0x80] ;  /* 0x01001000ff0677ac */ /* 0x000ee20008000a00 */
[----:B------:R-:W1:Y:S01]  /*6780*/  LDC.64 R2, c[0x4][R3] ;  /* 0x0100000003027b82 */ /* 0x000e620000000a00 */
[----:B------:R-:W5:Y:S01]  /*6790*/  LDCU.64 UR4, c[0x4][0x18] ;  /* 0x01000300ff0477ac */ /* 0x000f620008000a00 */
[----:B--2---:R-:W-:Y:S01]  /*67a0*/  MOV R5, UR9 ;  /* 0x0000000900057c02 */ /* 0x004fe20008000f00 */
[----:B------:R-:W-:Y:S01]  /*67b0*/  IMAD.U32 R4, RZ, RZ, UR8 ;  /* 0x00000008ff047e24 */ /* 0x000fe2000f8e00ff */
[----:B---3--:R-:W-:Y:S01]  /*67c0*/  MOV R7, UR7 ;  /* 0x0000000700077c02 */ /* 0x008fe20008000f00 */
[----:B------:R-:W-:Y:S01]  /*67d0*/  IMAD.U32 R6, RZ, RZ, UR6 ;  /* 0x00000006ff067e24 */ /* 0x000fe2000f8e00ff */
[----:B-----5:R-:W-:Y:S01]  /*67e0*/  MOV R11, UR5 ;  /* 0x00000005000b7c02 */ /* 0x020fe20008000f00 */
[----:B------:R-:W-:Y:S02]  /*67f0*/  IMAD.U32 R10, RZ, RZ, UR4 ;  /* 0x00000004ff0a7e24 */ /* 0x000fe4000f8e00ff */
[----:B------:R-:W-:Y:S07]  /*6800*/  LEPC R20, `(.L_x_103) ;  /* 0x000000001014794e */ /* 0x000fee0000000000 */
[----:B-1--4-:R-:W-:Y:S05]  /*6810*/  CALL.ABS.NOINC R2 ;  /* 0x0000000002007343 */ /* 0x012fea0003c00000 */
.L_x_103:
[----:B------:R-:W-:Y:S01]  /*6820*/  SHF.L.U32 R51, R56, 0x10, RZ ;  /* 0x0000001038337819 */ /* 0x000fe200000006ff */
[----:B------:R-:W-:Y:S05]  /*6830*/  WARPSYNC.ALL ;  /* 0x0000000000007948 */ /* 0x000fea0003800000 */
[----:B------:R-:W-:Y:S01]  /*6840*/  R2UR UR4, R48 ;  /* 0x00000000300472ca */ /* 0x000fe200000e0000 */
[----:B------:R-:W-:Y:S01]  /*6850*/  BSSY.RECONVERGENT B0, `(.L_x_104) ;  /* 0x0000099000007945 */ /* 0x000fe20003800200 */
[C---:B------:R-:W-:Y:S02]  /*6860*/  PRMT R49, R56.reuse, 0x8880, RZ ;  /* 0x0000888038317816 */ /* 0x040fe400000000ff */
[----:B------:R-:W-:Y:S02]  /*6870*/  SHF.R.S32.HI R51, RZ, 0x18, R51 ;  /* 0x00000018ff337819 */ /* 0x000fe40000011433 */
[----:B------:R-:W-:Y:S02]  /*6880*/  SHF.L.U32 R52, R56, 0x8, RZ ;  /* 0x0000000838347819 */ /* 0x000fe400000006ff */
[----:B------:R-:W-:Y:S02]  /*6890*/  SHF.L.U32 R53, R57, 0x8, RZ ;  /* 0x0000000839357819 */ /* 0x000fe400000006ff */
[----:B------:R-:W-:Y:S02]  /*68a0*/  SHF.R.S32.HI R54, RZ, 0x18, R58 ;  /* 0x00000018ff367819 */ /* 0x000fe4000001143a */
[----:B------:R-:W-:Y:S01]  /*68b0*/  SHF.R.S32.HI R53, RZ, 0x18, R53 ;  /* 0x00000018ff357819 */ /* 0x000fe20000011435 */
[----:B------:R-:W-:Y:S01]  /*68c0*/  LDTM.16dp32bit_t0_t15.x32 R4, tmem[UR4+0x40] ;  /* 0x00004004000479ee */ /* 0x000fe20008a80000 */
[----:B------:R-:W2:Y:S01]  /*68d0*/  LDTM.16dp32bit_t16_t31.x32 R4, tmem[UR4+0x60] ;  /* 0x00006004000479ee */ /* 0x000ea20008aa0000 */
[----:B----4-:R-:W-:Y:S02]  /*68e0*/  SHF.L.U32 R55, R62, 0x8, RZ ;  /* 0x000000083e377819 */ /* 0x010fe400000006ff */
[----:B------:R-:W-:Y:S02]  /*68f0*/  ISETP.NE.AND P0, PT, R105, RZ, PT ;  /* 0x000000ff6900720c */ /* 0x000fe40003f05270 */
[----:B------:R-:W-:Y:S02]  /*6900*/  SHF.R.S32.HI R55, RZ, 0x18, R55 ;  /* 0x00000018ff377819 */ /* 0x000fe40000011437 */
[----:B------:R-:W-:Y:S01]  /*6910*/  ISETP.NE.AND P6, PT, R72, RZ, PT ;  /* 0x000000ff4800720c */ /* 0x000fe20003fc5270 */
[C---:B--2---:R-:W-:Y:S02]  /*6920*/  IMAD R0, R47.reuse, R4, RZ ;  /* 0x000000042f007224 */ /* 0x044fe400078e02ff */
        /* <DEDUP_REMOVED lines=12> */
[C---:B------:R-:W-:Y:S01]  /*69f0*/  IMAD R4, R47.reuse, R8, RZ ;  /* 0x000000082f047224 */ /* 0x040fe200078e02ff */
[----:B------:R-:W-:Y:S01]  /*6a00*/  SHF.L.U32 R52, R58, 0x10, RZ ;  /* 0x000000103a347819 */ /* 0x000fe200000006ff */
[----:B------:R-:W-:Y:S01]  /*6a10*/  IMAD R5, R47, R9, RZ ;  /* 0x000000092f057224 */ /* 0x000fe200078e02ff */
[----:B-1----:R-:W-:Y:S01]  /*6a20*/  I2IP.S8.S32.SAT R69, R7, R3, RZ ;  /* 0x0000000307457239 */ /* 0x002fe200000014ff */
[----:B------:R-:W-:Y:S01]  /*6a30*/  IMAD R6, R47, R10, RZ ;  /* 0x0000000a2f067224 */ /* 0x000fe200078e02ff */
[----:B------:R-:W-:Y:S01]  /*6a40*/  SHF.R.S32.HI R52, RZ, 0x18, R52 ;  /* 0x00000018ff347819 */ /* 0x000fe20000011434 */
[----:B------:R-:W-:Y:S01]  /*6a50*/  IMAD R4, R49, R50, R4 ;  /* 0x0000003231047224 */ /* 0x000fe200078e0204 */
[----:B------:R-:W-:Y:S01]  /*6a60*/  I2IP.S8.S32.SAT R68, R2, R0, R69 ;  /* 0x0000000002447239 */ /* 0x000fe20000001445 */
[-C--:B------:R-:W-:Y:S01]  /*6a70*/  IMAD R5, R51, R50.reuse, R5 ;  /* 0x0000003233057224 */ /* 0x080fe200078e0205 */
[----:B------:R-:W-:Y:S01]  /*6a80*/  SHF.R.S32.HI R49, RZ, 0x18, R57 ;  /* 0x00000018ff317819 */ /* 0x000fe20000011439 */
[----:B------:R-:W-:Y:S01]  /*6a90*/  IMAD R11, R47, R11, RZ ;  /* 0x0000000b2f0b7224 */ /* 0x000fe200078e02ff */
[C---:B------:R-:W-:Y:S01]  /*6aa0*/  PRMT R51, R58.reuse, 0x8880, RZ ;  /* 0x000088803a337816 */ /* 0x040fe200000000ff */
[----:B------:R-:W-:Y:S01]  /*6ab0*/  IMAD R6, R53, R50, R6 ;  /* 0x0000003235067224 */ /* 0x000fe200078e0206 */
[----:B------:R-:W-:Y:S01]  /*6ac0*/  SHF.L.U32 R53, R58, 0x8, RZ ;  /* 0x000000083a357819 */ /* 0x000fe200000006ff */
[C---:B------:R-:W-:Y:S02]  /*6ad0*/  IMAD R8, R47.reuse, R12, RZ ;  /* 0x0000000c2f087224 */ /* 0x040fe400078e02ff */
[----:B------:R-:W-:Y:S01]  /*6ae0*/  IMAD R9, R47, R13, RZ ;  /* 0x0000000d2f097224 */ /* 0x000fe200078e02ff */
[----:B------:R-:W-:Y:S01]  /*6af0*/  SHF.R.S32.HI R53, RZ, 0x18, R53 ;  /* 0x00000018ff357819 */ /* 0x000fe20000011435 */
[----:B------:R-:W-:Y:S01]  /*6b00*/  IMAD R11, R49, R50, R11 ;  /* 0x00000032310b7224 */ /* 0x000fe200078e020b */
[----:B------:R-:W-:Y:S01]  /*6b10*/  PRMT R49, R59, 0x8880, RZ ;  /* 0x000088803b317816 */ /* 0x000fe200000000ff */
[----:B------:R-:W-:Y:S02]  /*6b20*/  IMAD R10, R47, R14, RZ ;  /* 0x0000000e2f0a7224 */ /* 0x000fe400078e02ff */
[----:B------:R-:W-:Y:S01]  /*6b30*/  IMAD R8, R51, R50, R8 ;  /* 0x0000003233087224 */ /* 0x000fe200078e0208 */
[----:B------:R-:W-:Y:S01]  /*6b40*/  I2IP.S8.S32.SAT R70, R11, R6, RZ ;  /* 0x000000060b467239 */ /* 0x000fe200000014ff */
[-C--:B------:R-:W-:Y:S01]  /*6b50*/  IMAD R9, R52, R50.reuse, R9 ;  /* 0x0000003234097224 */ /* 0x080fe200078e0209 */
[----:B------:R-:W-:Y:S01]  /*6b60*/  SHF.L.U32 R51, R59, 0x10, RZ ;  /* 0x000000103b337819 */ /* 0x000fe200000006ff */
[----:B------:R-:W-:Y:S01]  /*6b70*/  IMAD R10, R53, R50, R10 ;  /* 0x00000032350a7224 */ /* 0x000fe200078e020a */
[----:B------:R-:W-:Y:S01]  /*6b80*/  I2IP.S8.S32.SAT R69, R5, R4, R70 ;  /* 0x0000000405457239 */ /* 0x000fe20000001446 */
[----:B------:R-:W-:Y:S01]  /*6b90*/  IMAD R15, R47, R15, RZ ;  /* 0x0000000f2f0f7224 */ /* 0x000fe200078e02ff */
[----:B------:R-:W-:Y:S01]  /*6ba0*/  SHF.R.S32.HI R51, RZ, 0x18, R51 ;  /* 0x00000018ff337819 */ /* 0x000fe20000011433 */
[----:B------:R-:W-:Y:S01]  /*6bb0*/  IMAD.SHL.U32 R53, R59, 0x100, RZ ;  /* 0x000001003b357824 */ /* 0x000fe200078e00ff */
[----:B------:R-:W-:Y:S01]  /*6bc0*/  SHF.R.S32.HI R52, RZ, 0x18, R59 ;  /* 0x00000018ff347819 */ /* 0x000fe2000001143b */
[C---:B------:R-:W-:Y:S02]  /*6bd0*/  IMAD R12, R47.reuse, R16, RZ ;  /* 0x000000102f0c7224 */ /* 0x040fe400078e02ff */
[----:B------:R-:W-:Y:S01]  /*6be0*/  IMAD R13, R47, R17, RZ ;  /* 0x000000112f0d7224 */ /* 0x000fe200078e02ff */
[----:B------:R-:W-:Y:S01]  /*6bf0*/  SHF.R.S32.HI R53, RZ, 0x18, R53 ;  /* 0x00000018ff357819 */ /* 0x000fe20000011435 */
[----:B------:R-:W-:Y:S01]  /*6c00*/  IMAD R15, R54, R50, R15 ;  /* 0x00000032360f7224 */ /* 0x000fe200078e020f */
[----:B------:R-:W-:Y:S01]  /*6c10*/  SHF.L.U32 R54, R61, 0x10, RZ ;  /* 0x000000103d367819 */ /* 0x000fe200000006ff */
[----:B------:R-:W-:Y:S02]  /*6c20*/  IMAD R14, R47, R18, RZ ;  /* 0x000000122f0e7224 */ /* 0x000fe400078e02ff */
[----:B------:R-:W-:Y:S01]  /*6c30*/  IMAD R12, R49, R50, R12 ;  /* 0x00000032310c7224 */ /* 0x000fe200078e020c */
[----:B------:R-:W-:Y:S01]  /*6c40*/  I2IP.S8.S32.SAT R71, R15, R10, RZ ;  /* 0x0000000a0f477239 */ /* 0x000fe200000014ff */
[----:B------:R-:W-:Y:S01]  /*6c50*/  IMAD R19, R47, R19, RZ ;  /* 0x000000132f137224 */ /* 0x000fe200078e02ff */
[----:B------:R-:W-:Y:S01]  /*6c60*/  PRMT R49, R60, 0x8880, RZ ;  /* 0x000088803c317816 */ /* 0x000fe200000000ff */
[----:B------:R-:W-:Y:S01]  /*6c70*/  IMAD R13, R51, R50, R13 ;  /* 0x00000032330d7224 */ /* 0x000fe200078e020d */
[----:B------:R-:W-:Y:S01]  /*6c80*/  I2IP.S8.S32.SAT R70, R9, R8, R71 ;  /* 0x0000000809467239 */ /* 0x000fe20000001447 */
[----:B------:R-:W-:Y:S01]  /*6c90*/  IMAD R16, R47, R20, RZ ;  /* 0x000000142f107224 */ /* 0x000fe200078e02ff */
[----:B------:R-:W-:Y:S01]  /*6ca0*/  SHF.R.S32.HI R54, RZ, 0x18, R54 ;  /* 0x00000018ff367819 */ /* 0x000fe20000011436 */
[-C--:B------:R-:W-:Y:S01]  /*6cb0*/  IMAD R14, R53, R50.reuse, R14 ;  /* 0x00000032350e7224 */ /* 0x080fe200078e020e */
[----:B------:R-:W-:Y:S01]  /*6cc0*/  PRMT R53, R61, 0x8880, RZ ;  /* 0x000088803d357816 */ /* 0x000fe200000000ff */
[-C--:B------:R-:W-:Y:S01]  /*6cd0*/  IMAD R19, R52, R50.reuse, R19 ;  /* 0x0000003234137224 */ /* 0x080fe200078e0213 */
[----:B------:R-:W-:Y:S01]  /*6ce0*/  SHF.R.S32.HI R52, RZ, 0x18, R60 ;  /* 0x00000018ff347819 */ /* 0x000fe2000001143c */
[----:B------:R-:W-:Y:S01]  /*6cf0*/  IMAD R16, R49, R50, R16 ;  /* 0x0000003231107224 */ /* 0x000fe200078e0210 */
[C---:B------:R-:W-:Y:S01]  /*6d00*/  SHF.L.U32 R49, R60.reuse, 0x10, RZ ;  /* 0x000000103c317819 */ /* 0x040fe200000006ff */
[C---:B------:R-:W-:Y:S01]  /*6d10*/  IMAD R17, R47.reuse, R21, RZ ;  /* 0x000000152f117224 */ /* 0x040fe200078e02ff */
[----:B------:R-:W-:Y:S01]  /*6d20*/  SHF.L.U32 R51, R60, 0x8, RZ ;  /* 0x000000083c337819 */ /* 0x000fe200000006ff */
[C---:B------:R-:W-:Y:S01]  /*6d30*/  IMAD R18, R47.reuse, R22, RZ ;  /* 0x000000162f127224 */ /* 0x040fe200078e02ff */
[----:B------:R-:W-:Y:S01]  /*6d40*/  SHF.R.S32.HI R49, RZ, 0x18, R49 ;  /* 0x00000018ff317819 */ /* 0x000fe20000011431 */
[C---:B------:R-:W-:Y:S01]  /*6d50*/  IMAD R23, R47.reuse, R23, RZ ;  /* 0x000000172f177224 */ /* 0x040fe200078e02ff */
[----:B------:R-:W-:Y:S01]  /*6d60*/  SHF.R.S32.HI R51, RZ, 0x18, R51 ;  /* 0x00000018ff337819 */ /* 0x000fe20000011433 */
[----:B------:R-:W-:Y:S01]  /*6d70*/  IMAD R20, R47, R24, RZ ;  /* 0x000000182f147224 */ /* 0x000fe200078e02ff */
[----:B------:R-:W-:Y:S01]  /*6d80*/  I2IP.S8.S32.SAT R71, R19, R14, RZ ;  /* 0x0000000e13477239 */ /* 0x000fe200000014ff */
[----:B------:R-:W-:Y:S02]  /*6d90*/  IMAD R17, R49, R50, R17 ;  /* 0x0000003231117224 */ /* 0x000fe400078e0211 */
[----:B------:R-:W-:Y:S01]  /*6da0*/  IMAD.SHL.U32 R49, R61, 0x100, RZ ;  /* 0x000001003d317824 */ /* 0x000fe200078e00ff */
[----:B------:R-:W-:Y:S01]  /*6db0*/  I2IP.S8.S32.SAT R71, R13, R12, R71 ;  /* 0x0000000c0d477239 */ /* 0x000fe20000001447 */
[-C--:B------:R-:W-:Y:S01]  /*6dc0*/  IMAD R18, R51, R50.reuse, R18 ;  /* 0x0000003233127224 */ /* 0x080fe200078e0212 */
[----:B------:R-:W-:Y:S01]  /*6dd0*/  SHF.R.S32.HI R51, RZ, 0x18, R61 ;  /* 0x00000018ff337819 */ /* 0x000fe2000001143d */
[C---:B------:R-:W-:Y:S01]  /*6de0*/  IMAD R21, R47.reuse, R25, RZ ;  /* 0x000000192f157224 */ /* 0x040fe200078e02ff */
[----:B------:R-:W-:Y:S01]  /*6df0*/  SHF.R.S32.HI R49, RZ, 0x18, R49 ;  /* 0x00000018ff317819 */ /* 0x000fe20000011431 */
[----:B------:R-:W-:Y:S01]  /*6e00*/  IMAD R23, R52, R50, R23 ;  /* 0x0000003234177224 */ /* 0x000fe200078e0217 */
[----:B------:R1:W-:Y:S01]  /*6e10*/  STS.128 [R95+UR49+0x5200], R68 ;  /* 0x005200445f007988 */ /* 0x0003e20008000c31 */
[----:B------:R-:W-:Y:S01]  /*6e20*/  IMAD R22, R47, R26, RZ ;  /* 0x0000001a2f167224 */ /* 0x000fe200078e02ff */
[C---:B------:R-:W-:Y:S01]  /*6e30*/  SHF.L.U32 R52, R62.reuse, 0x10, RZ ;  /* 0x000000103e347819 */ /* 0x040fe200000006ff */
        /* <DEDUP_REMOVED lines=9> */
[----:B------:R-:W-:Y:S01]  /*6ed0*/  SHF.R.S32.HI R49, RZ, 0x18, R62 ;  /* 0x00000018ff317819 */ /* 0x000fe2000001143e */
[----:B------:R-:W-:Y:S01]  /*6ee0*/  IMAD R25, R47, R29, RZ ;  /* 0x0000001d2f197224 */ /* 0x000fe200078e02ff */
[----:B------:R-:W-:Y:S01]  /*6ef0*/  SHF.R.S32.HI R54, RZ, 0x18, R63 ;  /* 0x00000018ff367819 */ /* 0x000fe2000001143f */
[-C--:B------:R-:W-:Y:S01]  /*6f00*/  IMAD R27, R51, R50.reuse, R27 ;  /* 0x00000032331b7224 */ /* 0x080fe200078e021b */
[----:B------:R-:W-:Y:S01]  /*6f10*/  PRMT R51, R63, 0x8880, RZ ;  /* 0x000088803f337816 */ /* 0x000fe200000000ff */
[----:B------:R-:W-:Y:S01]  /*6f20*/  IMAD R24, R53, R50, R24 ;  /* 0x0000003235187224 */ /* 0x000fe200078e0218 */
[----:B------:R-:W-:Y:S01]  /*6f30*/  SHF.L.U32 R53, R63, 0x8, RZ ;  /* 0x000000083f357819 */ /* 0x000fe200000006ff */
[----:B------:R-:W-:Y:S01]  /*6f40*/  IMAD R26, R47, R30, RZ ;  /* 0x0000001e2f1a7224 */ /* 0x000fe200078e02ff */
[----:B------:R-:W-:Y:S01]  /*6f50*/  I2IP.S8.S32.SAT R73, R27, R22, RZ ;  /* 0x000000161b497239 */ /* 0x000fe200000014ff */
[----:B------:R-:W-:Y:S01]  /*6f60*/  IMAD R25, R52, R50, R25 ;  /* 0x0000003234197224 */ /* 0x000fe200078e0219 */
[----:B------:R-:W-:Y:S01]  /*6f70*/  SHF.L.U32 R52, R63, 0x10, RZ ;  /* 0x000000103f347819 */ /* 0x000fe200000006ff */
[C---:B------:R-:W-:Y:S01]  /*6f80*/  IMAD R31, R47.reuse, R31, RZ ;  /* 0x0000001f2f1f7224 */ /* 0x040fe200078e02ff */
[----:B------:R-:W-:Y:S01]  /*6f90*/  SHF.R.S32.HI R53, RZ, 0x18, R53 ;  /* 0x00000018ff357819 */ /* 0x000fe20000011435 */
[----:B------:R-:W-:Y:S01]  /*6fa0*/  IMAD R28, R47, R32, RZ ;  /* 0x000000202f1c7224 */ /* 0x000fe200078e02ff */
[----:B------:R-:W-:Y:S01]  /*6fb0*/  SHF.R.S32.HI R52, RZ, 0x18, R52 ;  /* 0x00000018ff347819 */ /* 0x000fe20000011434 */
[----:B------:R-:W-:Y:S01]  /*6fc0*/  IMAD R26, R55, R50, R26 ;  /* 0x00000032371a7224 */ /* 0x000fe200078e021a */
[----:B------:R-:W-:Y:S01]  /*6fd0*/  I2IP.S8.S32.SAT R77, R21, R20, R73 ;  /* 0x00000014154d7239 */ /* 0x000fe20000001449 */
[----:B------:R-:W-:Y:S01]  /*6fe0*/  IMAD R29, R47, R33, RZ ;  /* 0x000000212f1d7224 */ /* 0x000fe200078e02ff */
[----:B------:R-:W-:Y:S01]  /*6ff0*/  LEA R73, R100, UR49, 0x3 ;  /* 0x0000003164497c11 */ /* 0x000fe2000f8e18ff */
        /* <DEDUP_REMOVED lines=8> */
[----:B------:R-:W-:Y:S01]  /*7080*/  @P6 SHF.L.U32 R74, R99, 0x1f, RZ ;  /* 0x0000001f634a6819 */ /* 0x000fe200000006ff */
        /* <DEDUP_REMOVED lines=12> */
[----:B------:R-:W-:Y:S02]  /*7150*/  UIADD3 UR8, UP0, UPT, UR52, 0x680, URZ ;  /* 0x0000068034087890 */ /* 0x000fe4000ff1e0ff */
[----:B------:R-:W-:Y:S02]  /*7160*/  UIADD3 UR5, UPT, UPT, UR41, 0x40, URZ ;  /* 0x0000004029057890 */ /* 0x000fe4000fffe0ff */
[----:B------:R-:W-:Y:S02]  /*7170*/  UIADD3 UR4, UPT, UPT, UR49, 0x5200, URZ ;  /* 0x0000520031047890 */ /* 0x000fe4000fffe0ff */
[----:B------:R-:W-:Y:S01]  /*7180*/  UIADD3.X UR9, UPT, UPT, URZ, UR53, URZ, UP0, !UPT ;  /* 0x00000035ff097290 */ /* 0x000fe200087fe4ff */
[----:B------:R-:W-:Y:S01]  /*7190*/  UMOV UR6, UR42 ;  /* 0x0000002a00067c82 */ /* 0x000fe20008000000 */
[----:B------:R-:W-:Y:S07]  /*71a0*/  UMOV UR7, UR36 ;  /* 0x0000002400077c82 */ /* 0x000fee0008000000 */
[----:B------:R2:W-:Y:S01]  /*71b0*/  UTMASTG.3D [UR4], [UR8] ;  /* 0x00000004080073b5 */ /* 0x0005e20008010000 */
[----:B------:R0:W-:Y:S01]  /*71c0*/  UTMACMDFLUSH ;  /* 0x00000000000079b7 */ /* 0x0001e20000000000 */
[----:B--2---:R-:W-:Y:S04]  /*71d0*/  DEPBAR.LE SB0, 0x1 ;  /* 0x000080400000791a */ /* 0x004fe80000000000 */
.L_x_105:
[----:B------:R-:W-:Y:S05]  /*71e0*/  BSYNC.RECONVERGENT B0 ;  /* 0x0000000000007941 */ /* 0x000fea0003800200 */
.L_x_104:
        /* <DEDUP_REMOVED lines=14> */
.L_x_109:
[----:B------:R-:W-:Y:S05]  /*72d0*/  BSYNC B0 ;  /* 0x0000000000007941 */ /* 0x000fea0003800000 */
.L_x_108:
        /* <DEDUP_REMOVED lines=18> */
.L_x_107:
[----:B------:R-:W-:Y:S05]  /*7400*/  BSYNC B1 ;  /* 0x0000000000017941 */ /* 0x000fea0003800000 */
.L_x_106:
        /* <DEDUP_REMOVED lines=21> */
.L_x_111:
        /* <DEDUP_REMOVED lines=8> */
[----:B------:R-:W-:Y:S02]  /*75e0*/  ISETP.NE.AND P6, PT, R72, RZ, PT ;  /* 0x000000ff4800720c */ /* 0x000fe40003fc5270 */
[----:B------:R-:W-:Y:S01]  /*75f0*/  SHF.R.S32.HI R53, RZ, 0x18, R53 ;  /* 0x00000018ff357819 */ /* 0x000fe20000011435 */
[----:B------:R-:W-:Y:S01]  /*7600*/  LDTM.16dp32bit_t0_t15.x32 R4, tmem[UR4+0x80] ;  /* 0x00008004000479ee */ /* 0x000fe20008a80000 */
[----:B------:R-:W2:Y:S01]  /*7610*/  LDTM.16dp32bit_t16_t31.x32 R4, tmem[UR4+0xa0] ;  /* 0x0000a004000479ee */ /* 0x000ea20008aa0000 */
[----:B------:R-:W-:Y:S02]  /*7620*/  SHF.R.S32.HI R54, RZ, 0x18, R58 ;  /* 0x00000018ff367819 */ /* 0x000fe4000001143a */
[----:B----4-:R-:W-:Y:S02]  /*7630*/  SHF.L.U32 R55, R62, 0x8, RZ ;  /* 0x000000083e377819 */ /* 0x010fe400000006ff */
[----:B------:R-:W-:Y:S02]  /*7640*/  ISETP.NE.AND P0, PT, R105, RZ, PT ;  /* 0x000000ff6900720c */ /* 0x000fe40003f05270 */
[----:B------:R-:W-:Y:S01]  /*7650*/  SHF.R.S32.HI R55, RZ, 0x18, R55 ;  /* 0x00000018ff377819 */ /* 0x000fe20000011437 */
        /* <DEDUP_REMOVED lines=132> */
[----:B------:R-:W-:Y:S02]  /*7ea0*/  UIADD3 UR8, UP0, UPT, UR52, 0x680, URZ ;  /* 0x0000068034087890 */ /* 0x000fe4000ff1e0ff */
[----:B------:R-:W-:Y:S02]  /*7eb0*/  UIADD3 UR5, UPT, UPT, UR41, 0x80, URZ ;  /* 0x0000008029057890 */ /* 0x000fe4000fffe0ff */
[----:B------:R-:W-:Y:S01]  /*7ec0*/  MOV R104, UR10 ;  /* 0x0000000a00687c02 */ /* 0x000fe20008000f00 */
[----:B------:R-:W-:Y:S01]  /*7ed0*/  UIADD3.X UR9, UPT, UPT, URZ, UR53, URZ, UP0, !UPT ;  /* 0x00000035ff097290 */ /* 0x000fe200087fe4ff */
[----:B------:R-:W-:Y:S02]  /*7ee0*/  UMOV UR6, UR42 ;  /* 0x0000002a00067c82 */ /* 0x000fe40008000000 */
[----:B------:R-:W-:Y:S01]  /*7ef0*/  R2UR UR4, R104 ;  /* 0x00000000680472ca */ /* 0x000fe200000e0000 */
[----:B------:R-:W-:Y:S11]  /*7f00*/  UMOV UR7, UR36 ;  /* 0x0000002400077c82 */ /* 0x000ff60008000000 */
[----:B------:R-:W-:Y:S01]  /*7f10*/  @!UPT UIADD3 URZ, UPT, UPT, URZ, URZ, URZ ;  /* 0x000000fffffff290 */ /* 0x000fe2000fffe0ff */
[----:B------:R2:W-:Y:S01]  /*7f20*/  UTMASTG.3D [UR4], [UR8] ;  /* 0x00000004080073b5 */ /* 0x0005e20008010000 */
[----:B------:R0:W-:Y:S01]  /*7f30*/  UTMACMDFLUSH ;  /* 0x00000000000079b7 */ /* 0x0001e20000000000 */
[----:B--2---:R-:W-:Y:S04]  /*7f40*/  DEPBAR.LE SB0, 0x1 ;  /* 0x000080400000791a */ /* 0x004fe80000000000 */
.L_x_113:
[----:B------:R-:W-:Y:S05]  /*7f50*/  BSYNC.RECONVERGENT B0 ;  /* 0x0000000000007941 */ /* 0x000fea0003800200 */
.L_x_112:
        /* <DEDUP_REMOVED lines=14> */
.L_x_117:
[----:B------:R-:W-:Y:S05]  /*8040*/  BSYNC B0 ;  /* 0x0000000000007941 */ /* 0x000fea0003800000 */
.L_x_116:
        /* <DEDUP_REMOVED lines=18> */
.L_x_115:
[----:B------:R-:W-:Y:S05]  /*8170*/  BSYNC B1 ;  /* 0x0000000000017941 */ /* 0x000fea0003800000 */
.L_x_114:
        /* <DEDUP_REMOVED lines=21> */
.L_x_119:
[----:B------:R-:W-:Y:S01]  /*82d0*/  ISETP.NE.AND P0, PT, R105, RZ, PT ;  /* 0x000000ff6900720c */ /* 0x000fe20003f05270 */
[----:B------:R-:W-:Y:S05]  /*82e0*/  WARPSYNC.ALL ;  /* 0x0000000000007948 */ /* 0x000fea0003800000 */
[----:B------:R-:W-:Y:S01]  /*82f0*/  IMAD.SHL.U32 R80, R57, 0x100, RZ ;  /* 0x0000010039507824 */ /* 0x000fe200078e00ff */
[----:B------:R-:W-:Y:S01]  /*8300*/  R2UR UR4, R48 ;  /* 0x00000000300472ca */ /* 0x000fe200000e0000 */
[----:B-1----:R-:W-:Y:S01]  /*8310*/  IMAD.SHL.U32 R74, R59, 0x100, RZ ;  /* 0x000001003b4a7824 */ /* 0x002fe200078e00ff */
[C---:B------:R-:W-:Y:S01]  /*8320*/  SHF.L.U32 R51, R56.reuse, 0x10, RZ ;  /* 0x0000001038337819 */ /* 0x040fe200000006ff */
[----:B----4-:R-:W-:Y:S01]  /*8330*/  IMAD.SHL.U32 R68, R61, 0x100, RZ ;  /* 0x000001003d447824 */ /* 0x010fe200078e00ff */
[C---:B------:R-:W-:Y:S01]  /*8340*/  PRMT R49, R56.reuse, 0x8880, RZ ;  /* 0x0000888038317816 */ /* 0x040fe200000000ff */
[----:B------:R-:W-:Y:S01]  /*8350*/  BSSY.RECONVERGENT B0, `(.L_x_120) ;  /* 0x000009e000007945 */ /* 0x000fe20003800200 */
[----:B------:R-:W-:Y:S02]  /*8360*/  SHF.L.U32 R53, R56, 0x8, RZ ;  /* 0x0000000838357819 */ /* 0x000fe400000006ff */
[----:B------:R-:W-:Y:S02]  /*8370*/  SHF.R.S32.HI R51, RZ, 0x18, R51 ;  /* 0x00000018ff337819 */ /* 0x000fe40000011433 */
[C---:B------:R-:W-:Y:S02]  /*8380*/  PRMT R82, R57.reuse, 0x8880, RZ ;  /* 0x0000888039527816 */ /* 0x040fe400000000ff */
[----:B------:R-:W-:Y:S01]  /*8390*/  SHF.R.S32.HI R53, RZ, 0x18, R53 ;  /* 0x00000018ff357819 */ /* 0x000fe20000011435 */
[----:B------:R-:W-:Y:S01]  /*83a0*/  LDTM.16dp32bit_t0_t15.x32 R4, tmem[UR4+0xc0] ;  /* 0x0000c004000479ee */ /* 0x000fe20008a80000 */
[----:B------:R-:W1:Y:S01]  /*83b0*/  LDTM.16dp32bit_t16_t31.x32 R4, tmem[UR4+0xe0] ;  /* 0x0000e004000479ee */ /* 0x000e620008aa0000 */
[----:B------:R-:W-:Y:S01]  /*83c0*/  NOP ;  /* 0x0000000000007918 */ /* 0x000fe20000000000 */
[----:B------:R-:W-:Y:S02]  /*83d0*/  R2UR UR5, R108 ;  /* 0x000000006c0572ca */ /* 0x000fe400000e0000 */
[----:B------:R-:W-:Y:S02]  /*83e0*/  SHF.R.S32.HI R52, RZ, 0x18, R56 ;  /* 0x00000018ff347819 */ /* 0x000fe40000011438 */
[----:B------:R-:W-:Y:S02]  /*83f0*/  SHF.L.U32 R81, R57, 0x10, RZ ;  /* 0x0000001039517819 */ /* 0x000fe400000006ff */
[C---:B------:R-:W-:Y:S02]  /*8400*/  PRMT R79, R58.reuse, 0x8880, RZ ;  /* 0x000088803a4f7816 */ /* 0x040fe400000000ff */
[----:B------:R-:W-:Y:S02]  /*8410*/  SHF.R.S32.HI R54, RZ, 0x18, R57 ;  /* 0x00000018ff367819 */ /* 0x000fe40000011439 */
[----:B------:R-:W-:Y:S02]  /*8420*/  SHF.L.U32 R78, R58, 0x10, RZ ;  /* 0x000000103a4e7819 */ /* 0x000fe400000006ff */
[C---:B------:R-:W-:Y:S01]  /*8430*/  PRMT R76, R59.reuse, 0x8880, RZ ;  /* 0x000088803b4c7816 */ /* 0x040fe200000000ff */
[----:B------:R-:W-:Y:S01]  /*8440*/  UIADD3 UR5, UPT, UPT, UR5, 0xb0, URZ ;  /* 0x000000b005057890 */ /* 0x000fe2000fffe0ff */
[----:B------:R-:W-:Y:S02]  /*8450*/  SHF.R.S32.HI R55, RZ, 0x18, R58 ;  /* 0x00000018ff377819 */ /* 0x000fe4000001143a */
[----:B------:R-:W-:Y:S01]  /*8460*/  SHF.L.U32 R75, R59, 0x10, RZ ;  /* 0x000000103b4b7819 */ /* 0x000fe200000006ff */
[----:B------:R-:W-:Y:S01]  /*8470*/  UPRMT UR5, UR37, 0x654, UR5 ;  /* 0x0000065425057896 */ /* 0x000fe20008000005 */
[C---:B------:R-:W-:Y:S02]  /*8480*/  PRMT R73, R60.reuse, 0x8880, RZ ;  /* 0x000088803c497816 */ /* 0x040fe400000000ff */
[----:B------:R-:W-:Y:S01]  /*8490*/  SHF.R.S32.HI R56, RZ, 0x18, R59 ;  /* 0x00000018ff387819 */ /* 0x000fe2000001143b */
[C---:B-1----:R-:W-:Y:S01]  /*84a0*/  IMAD R4, R47.reuse, R4, RZ ;  /* 0x000000042f047224 */ /* 0x042fe200078e02ff */
[----:B------:R-:W-:Y:S01]  /*84b0*/  SHF.L.U32 R72, R60, 0x10, RZ ;  /* 0x000000103c487819 */ /* 0x000fe200000006ff */
[----:B------:R-:W-:Y:S01]  /*84c0*/  IMAD R5, R47, R5, RZ ;  /* 0x000000052f057224 */ /* 0x000fe200078e02ff */
[----:B------:R-:W-:Y:S01]  /*84d0*/  PRMT R70, R61, 0x8880, RZ ;  /* 0x000088803d467816 */ /* 0x000fe200000000ff */
[----:B------:R-:W-:Y:S01]  /*84e0*/  IMAD R6, R47, R6, RZ ;  /* 0x000000062f067224 */ /* 0x000fe200078e02ff */
[----:B------:R-:W-:Y:S01]  /*84f0*/  SYNCS.ARRIVE.TRANS64.RED.A1T0 RZ, [UR5], RZ ;  /* 0x000000ffffff79a7 */ /* 0x000fe20008100405 */
[----:B------:R-:W-:Y:S01]  /*8500*/  IMAD R4, R49, R50, R4 ;  /* 0x0000003231047224 */ /* 0x000fe200078e0204 */
[----:B------:R-:W-:Y:S01]  /*8510*/  MOV R49, R82 ;  /* 0x0000005200317202 */ /* 0x000fe20000000f00 */
[----:B------:R-:W-:Y:S01]  /*8520*/  IMAD R7, R47, R7, RZ ;  /* 0x000000072f077224 */ /* 0x000fe200078e02ff */
[----:B------:R-:W-:Y:S01]  /*8530*/  SHF.R.S32.HI R57, RZ, 0x18, R60 ;  /* 0x00000018ff397819 */ /* 0x000fe2000001143c */
[-C--:B------:R-:W-:Y:S01]  /*8540*/  IMAD R5, R51, R50.reuse, R5 ;  /* 0x0000003233057224 */ /* 0x080fe200078e0205 */
[----:B------:R-:W-:Y:S01]  /*8550*/  SHF.R.S32.HI R51, RZ, 0x18, R81 ;  /* 0x00000018ff337819 */ /* 0x000fe20000011451 */
[----:B------:R-:W-:Y:S01]  /*8560*/  IMAD R6, R53, R50, R6 ;  /* 0x0000003235067224 */ /* 0x000fe200078e0206 */
[----:B------:R-:W-:Y:S01]  /*8570*/  SHF.R.S32.HI R53, RZ, 0x18, R80 ;  /* 0x00000018ff357819 */ /* 0x000fe20000011450 */
[----:B------:R-:W-:Y:S01]  /*8580*/  IMAD R8, R47, R8, RZ ;  /* 0x000000082f087224 */ /* 0x000fe200078e02ff */
[----:B------:R-:W-:Y:S01]  /*8590*/  SHF.L.U32 R69, R61, 0x10, RZ ;  /* 0x000000103d457819 */ /* 0x000fe200000006ff */
[----:B------:R-:W-:Y:S01]  /*85a0*/  IMAD R7, R52, R50, R7 ;  /* 0x0000003234077224 */ /* 0x000fe200078e0207 */
[----:B------:R-:W-:Y:S01]  /*85b0*/  SHF.R.S32.HI R52, RZ, 0x18, R75 ;  /* 0x00000018ff347819 */ /* 0x000fe2000001144b */
[C---:B------:R-:W-:Y:S01]  /*85c0*/  IMAD R9, R47.reuse, R9, RZ ;  /* 0x000000092f097224 */ /* 0x040fe200078e02ff */
[----:B------:R-:W-:Y:S01]  /*85d0*/  PRMT R67, R62, 0x8880, RZ ;  /* 0x000088803e437816 */ /* 0x000fe200000000ff */
[----:B------:R-:W-:Y:S01]  /*85e0*/  IMAD R10, R47, R10, RZ ;  /* 0x0000000a2f0a7224 */ /* 0x000fe200078e02ff */
[----:B------:R-:W-:Y:S01]  /*85f0*/  I2IP.S8.S32.SAT R112, R7, R6, RZ ;  /* 0x0000000607707239 */ /* 0x000fe200000014ff */
[----:B------:R-:W-:Y:S01]  /*8600*/  IMAD R8, R49, R50, R8 ;  /* 0x0000003231087224 */ /* 0x000fe200078e0208 */
[----:B------:R-:W-:Y:S01]  /*8610*/  MOV R49, R79 ;  /* 0x0000004f00317202 */ /* 0x000fe20000000f00 */
[----:B------:R-:W-:Y:S01]  /*8620*/  IMAD R11, R47, R11, RZ ;  /* 0x0000000b2f0b7224 */ /* 0x000fe200078e02ff */
[----:B------:R-:W-:Y:S01]  /*8630*/  I2IP.S8.S32.SAT R112, R5, R4, R112 ;  /* 0x0000000405707239 */ /* 0x000fe20000001470 */
[-C--:B------:R-:W-:Y:S01]  /*8640*/  IMAD R9, R51, R50.reuse, R9 ;  /* 0x0000003233097224 */ /* 0x080fe200078e0209 */
[----:B------:R-:W-:Y:S01]  /*8650*/  SHF.R.S32.HI R51, RZ, 0x18, R78 ;  /* 0x00000018ff337819 */ /* 0x000fe2000001144e */
[----:B------:R-:W-:Y:S01]  /*8660*/  IMAD R10, R53, R50, R10 ;  /* 0x00000032350a7224 */ /* 0x000fe200078e020a */
[----:B------:R-:W-:Y:S01]  /*8670*/  SHF.R.S32.HI R53, RZ, 0x18, R74 ;  /* 0x00000018ff357819 */ /* 0x000fe2000001144a */
[C---:B------:R-:W-:Y:S01]  /*8680*/  IMAD R12, R47.reuse, R12, RZ ;  /* 0x0000000c2f0c7224 */ /* 0x040fe200078e02ff */
[----:B------:R-:W-:Y:S01]  /*8690*/  SHF.L.U32 R77, R58, 0x8, RZ ;  /* 0x000000083a4d7819 */ /* 0x000fe200000006ff */
[-C--:B------:R-:W-:Y:S01]  /*86a0*/  IMAD R11, R54, R50.reuse, R11 ;  /* 0x00000032360b7224 */ /* 0x080fe200078e020b */
[----:B------:R-:W-:Y:S01]  /*86b0*/  SHF.R.S32.HI R58, RZ, 0x18, R61 ;  /* 0x00000018ff3a7819 */ /* 0x000fe2000001143d */
[----:B------:R-:W-:Y:S01]  /*86c0*/  IMAD R13, R47, R13, RZ ;  /* 0x0000000d2f0d7224 */ /* 0x000fe200078e02ff */
[----:B------:R-:W-:Y:S01]  /*86d0*/  SHF.L.U32 R66, R62, 0x10, RZ ;  /* 0x000000103e427819 */ /* 0x000fe200000006ff */
[----:B------:R-:W-:Y:S01]  /*86e0*/  IMAD R12, R49, R50, R12 ;  /* 0x00000032310c7224 */ /* 0x000fe200078e020c */
[----:B------:R-:W-:Y:S01]  /*86f0*/  SHF.R.S32.HI R49, RZ, 0x18, R77 ;  /* 0x00000018ff317819 */ /* 0x000fe2000001144d */
[----:B------:R-:W-:Y:S01]  /*8700*/  IMAD R14, R47, R14, RZ ;  /* 0x0000000e2f0e7224 */ /* 0x000fe200078e02ff */
[----:B------:R-:W-:Y:S01]  /*8710*/  I2IP.S8.S32.SAT R113, R11, R10, RZ ;  /* 0x0000000a0b717239 */ /* 0x000fe200000014ff */
[----:B------:R-:W-:Y:S01]  /*8720*/  IMAD R15, R47, R15, RZ ;  /* 0x0000000f2f0f7224 */ /* 0x000fe200078e02ff */
[----:B------:R-:W-:Y:S01]  /*8730*/  PRMT R64, R63, 0x8880, RZ ;  /* 0x000088803f407816 */ /* 0x000fe200000000ff */
[----:B------:R-:W-:Y:S01]  /*8740*/  IMAD R13, R51, R50, R13 ;  /* 0x00000032330d7224 */ /* 0x000fe200078e020d */
[----:B------:R-:W-:Y:S01]  /*8750*/  MOV R51, R76 ;  /* 0x0000004c00337202 */ /* 0x000fe20000000f00 */
[----:B------:R-:W-:Y:S01]  /*8760*/  IMAD R16, R47, R16, RZ ;  /* 0x000000102f107224 */ /* 0x000fe200078e02ff */
[----:B------:R-:W-:Y:S01]  /*8770*/  I2IP.S8.S32.SAT R113, R9, R8, R113 ;  /* 0x0000000809717239 */ /* 0x000fe20000001471 */
[-C--:B------:R-:W-:Y:S01]  /*8780*/  IMAD R14, R49, R50.reuse, R14 ;  /* 0x00000032310e7224 */ /* 0x080fe200078e020e */
[----:B------:R-:W-:Y:S01]  /*8790*/  SHF.R.S32.HI R59, RZ, 0x18, R62 ;  /* 0x00000018ff3b7819 */ /* 0x000fe2000001143e */
[----:B------:R-:W-:Y:S01]  /*87a0*/  IMAD R17, R47, R17, RZ ;  /* 0x000000112f117224 */ /* 0x000fe200078e02ff */
[----:B------:R-:W-:Y:S01]  /*87b0*/  SHF.L.U32 R71, R60, 0x8, RZ ;  /* 0x000000083c477819 */ /* 0x000fe200000006ff */
[----:B------:R-:W-:Y:S01]  /*87c0*/  IMAD R15, R55, R50, R15 ;  /* 0x00000032370f7224 */ /* 0x000fe200078e020f */
[----:B------:R-:W-:Y:S01]  /*87d0*/  SHF.R.S32.HI R60, RZ, 0x18, R63 ;  /* 0x00000018ff3c7819 */ /* 0x000fe2000001143f */
[----:B------:R-:W-:Y:S01]  /*87e0*/  IMAD R18, R47, R18, RZ ;  /* 0x000000122f127224 */ /* 0x000fe200078e02ff */
[----:B------:R-:W-:Y:S01]  /*87f0*/  SHF.L.U32 R65, R62, 0x8, RZ ;  /* 0x000000083e417819 */ /* 0x000fe200000006ff */
[----:B------:R-:W-:Y:S01]  /*8800*/  IMAD R16, R51, R50, R16 ;  /* 0x0000003233107224 */ /* 0x000fe200078e0210 */
[----:B------:R-:W-:Y:S01]  /*8810*/  I2IP.S8.S32.SAT R114, R15, R14, RZ ;  /* 0x0000000e0f727239 */ /* 0x000fe200000014ff */
[----:B------:R-:W-:Y:S01]  /*8820*/  IMAD R19, R47, R19, RZ ;  /* 0x000000132f137224 */ /* 0x000fe200078e02ff */
[----:B------:R-:W-:Y:S01]  /*8830*/  SHF.R.S32.HI R51, RZ, 0x18, R72 ;  /* 0x00000018ff337819 */ /* 0x000fe20000011448 */
[----:B------:R-:W-:Y:S01]  /*8840*/  IMAD R17, R52, R50, R17 ;  /* 0x0000003234117224 */ /* 0x000fe200078e0211 */
[----:B------:R-:W-:Y:S01]  /*8850*/  I2IP.S8.S32.SAT R114, R13, R12, R114 ;  /* 0x0000000c0d727239 */ /* 0x000fe20000001472 */
[----:B------:R-:W-:Y:S01]  /*8860*/  IMAD R0, R47, R20, RZ ;  /* 0x000000142f007224 */ /* 0x000fe200078e02ff */
[----:B------:R-:W-:Y:S01]  /*8870*/  SHF.R.S32.HI R52, RZ, 0x18, R71 ;  /* 0x00000018ff347819 */ /* 0x000fe20000011447 */
[-C--:B------:R-:W-:Y:S01]  /*8880*/  IMAD R18, R53, R50.reuse, R18 ;  /* 0x0000003235127224 */ /* 0x080fe200078e0212 */
[----:B------:R-:W-:Y:S01]  /*8890*/  SHF.R.S32.HI R53, RZ, 0x18, R68 ;  /* 0x00000018ff357819 */ /* 0x000fe20000011444 */
[----:B------:R-:W-:Y:S01]  /*88a0*/  IMAD.MOV.U32 R49, RZ, RZ, R73 ;  /* 0x000000ffff317224 */ /* 0x000fe200078e0049 */
[----:B------:R-:W-:Y:S01]  /*88b0*/  SHF.L.U32 R62, R63, 0x10, RZ ;  /* 0x000000103f3e7819 */ /* 0x000fe200000006ff */
[C---:B------:R-:W-:Y:S01]  /*88c0*/  IMAD R2, R47.reuse, R21, RZ ;  /* 0x000000152f027224 */ /* 0x040fe200078e02ff */
[----:B------:R-:W-:Y:S01]  /*88d0*/  IADD3 R44, PT, PT, R44, 0x1, RZ ;  /* 0x000000012c2c7810 */ /* 0x000fe20007ffe0ff */
[----:B------:R-:W-:Y:S02]  /*88e0*/  IMAD R19, R56, R50, R19 ;  /* 0x0000003238137224 */ /* 0x000fe400078e0213 */
[----:B------:R-:W-:Y:S02]  /*88f0*/  IMAD R3, R47, R22, RZ ;  /* 0x000000162f037224 */ /* 0x000fe400078e02ff */
[----:B------:R-:W-:Y:S01]  /*8900*/  IMAD R0, R49, R50, R0 ;  /* 0x0000003231007224 */ /* 0x000fe200078e0200 */
[----:B------:R-:W-:Y:S01]  /*8910*/  I2IP.S8.S32.SAT R115, R19, R18, RZ ;  /* 0x0000001213737239 */ /* 0x000fe200000014ff */
[----:B------:R-:W-:Y:S01]  /*8920*/  IMAD R23, R47, R23, RZ ;  /* 0x000000172f177224 */ /* 0x000fe200078e02ff */
[----:B------:R-:W-:Y:S01]  /*8930*/  MOV R49, R70 ;  /* 0x0000004600317202 */ /* 0x000fe20000000f00 */
[----:B------:R-:W-:Y:S01]  /*8940*/  IMAD R2, R51, R50, R2 ;  /* 0x0000003233027224 */ /* 0x000fe200078e0202 */
[----:B------:R-:W-:Y:S01]  /*8950*/  I2IP.S8.S32.SAT R115, R17, R16, R115 ;  /* 0x0000001011737239 */ /* 0x000fe20000001473 */
[C---:B------:R-:W-:Y:S01]  /*8960*/  IMAD R20, R47.reuse, R24, RZ ;  /* 0x000000182f147224 */ /* 0x040fe200078e02ff */
[----:B------:R-:W-:Y:S01]  /*8970*/  SHF.R.S32.HI R51, RZ, 0x18, R69 ;  /* 0x00000018ff337819 */ /* 0x000fe20000011445 */
[-C--:B------:R-:W-:Y:S01]  /*8980*/  IMAD R3, R52, R50.reuse, R3 ;  /* 0x0000003234037224 */ /* 0x080fe200078e0203 */
[----:B------:R-:W-:Y:S01]  /*8990*/  SHF.R.S32.HI R52, RZ, 0x18, R62 ;  /* 0x00000018ff347819 */ /* 0x000fe2000001143e */
[----:B------:R-:W-:Y:S01]  /*89a0*/  IMAD R21, R47, R25, RZ ;  /* 0x000000192f157224 */ /* 0x000fe200078e02ff */
[----:B------:R1:W-:Y:S01]  /*89b0*/  STS.128 [R95+UR49+0x5200], R112 ;  /* 0x005200705f007988 */ /* 0x0003e20008000c31 */
[----:B------:R-:W-:Y:S02]  /*89c0*/  IMAD R23, R57, R50, R23 ;  /* 0x0000003239177224 */ /* 0x000fe400078e0217 */
[----:B------:R-:W-:Y:S02]  /*89d0*/  IMAD R22, R47, R26, RZ ;  /* 0x0000001a2f167224 */ /* 0x000fe400078e02ff */
[-C--:B------:R-:W-:Y:S01]  /*89e0*/  IMAD R20, R49, R50.reuse, R20 ;  /* 0x0000003231147224 */ /* 0x080fe200078e0214 */
[----:B------:R-:W-:Y:S01]  /*89f0*/  I2IP.S8.S32.SAT R111, R23, R3, RZ ;  /* 0x00000003176f7239 */ /* 0x000fe200000014ff */
[----:B------:R-:W-:Y:S01]  /*8a00*/  IMAD R27, R47, R27, RZ ;  /* 0x0000001b2f1b7224 */ /* 0x000fe200078e02ff */
[----:B------:R-:W-:Y:S01]  /*8a10*/  MOV R49, R67 ;  /* 0x0000004300317202 */ /* 0x000fe20000000f00 */
[----:B------:R-:W-:Y:S01]  /*8a20*/  IMAD R21, R51, R50, R21 ;  /* 0x0000003233157224 */ /* 0x000fe200078e0215 */
[----:B------:R-:W-:Y:S01]  /*8a30*/  I2IP.S8.S32.SAT R116, R2, R0, R111 ;  /* 0x0000000002747239 */ /* 0x000fe2000000146f */
[----:B------:R-:W-:Y:S01]  /*8a40*/  IMAD R24, R47, R28, RZ ;  /* 0x0000001c2f187224 */ /* 0x000fe200078e02ff */
[----:B------:R-:W-:Y:S01]  /*8a50*/  SHF.R.S32.HI R51, RZ, 0x18, R66 ;  /* 0x00000018ff337819 */ /* 0x000fe20000011442 */
[-C--:B------:R-:W-:Y:S02]  /*8a60*/  IMAD R22, R53, R50.reuse, R22 ;  /* 0x0000003235167224 */ /* 0x080fe400078e0216 */
[-C--:B------:R-:W-:Y:S02]  /*8a70*/  IMAD R27, R58, R50.reuse, R27 ;  /* 0x000000323a1b7224 */ /* 0x080fe400078e021b */
[----:B------:R-:W-:Y:S02]  /*8a80*/  IMAD R25, R47, R29, RZ ;  /* 0x0000001d2f197224 */ /* 0x000fe400078e02ff */
[----:B------:R-:W-:Y:S01]  /*8a90*/  IMAD R24, R49, R50, R24 ;  /* 0x0000003231187224 */ /* 0x000fe200078e0218 */
[----:B------:R-:W-:Y:S01]  /*8aa0*/  SHF.R.S32.HI R49, RZ, 0x18, R65 ;  /* 0x00000018ff317819 */ /* 0x000fe20000011441 */
[----:B------:R-:W-:Y:S01]  /*8ab0*/  IMAD R26, R47, R30, RZ ;  /* 0x0000001e2f1a7224 */ /* 0x000fe200078e02ff */
[----:B------:R-:W-:Y:S01]  /*8ac0*/  I2IP.S8.S32.SAT R117, R27, R22, RZ ;  /* 0x000000161b757239 */ /* 0x000fe200000014ff */
[----:B------:R-:W-:Y:S02]  /*8ad0*/  IMAD.SHL.U32 R61, R63, 0x100, RZ ;  /* 0x000001003f3d7824 */ /* 0x000fe400078e00ff */
[----:B------:R-:W-:Y:S01]  /*8ae0*/  IMAD R31, R47, R31, RZ ;  /* 0x0000001f2f1f7224 */ /* 0x000fe200078e02ff */
[----:B------:R-:W-:Y:S01]  /*8af0*/  I2IP.S8.S32.SAT R117, R21, R20, R117 ;  /* 0x0000001415757239 */ /* 0x000fe20000001475 */
[----:B------:R-:W-:Y:S01]  /*8b00*/  IMAD R25, R51, R50, R25 ;  /* 0x0000003233197224 */ /* 0x000fe200078e0219 */
[----:B------:R-:W-:Y:S01]  /*8b10*/  MOV R51, R64 ;  /* 0x0000004000337202 */ /* 0x000fe20000000f00 */
[----:B------:R-:W-:Y:S01]  /*8b20*/  IMAD R28, R47, R32, RZ ;  /* 0x000000202f1c7224 */ /* 0x000fe200078e02ff */
[----:B------:R-:W-:Y:S01]  /*8b30*/  SHF.R.S32.HI R53, RZ, 0x18, R61 ;  /* 0x00000018ff357819 */ /* 0x000fe2000001143d */
[-C--:B------:R-:W-:Y:S02]  /*8b40*/  IMAD R26, R49, R50.reuse, R26 ;  /* 0x00000032311a7224 */ /* 0x080fe400078e021a */
[----:B------:R-:W-:Y:S02]  /*8b50*/  IMAD R29, R47, R33, RZ ;  /* 0x000000212f1d7224 */ /* 0x000fe400078e02ff */
[-C--:B------:R-:W-:Y:S02]  /*8b60*/  IMAD R31, R59, R50.reuse, R31 ;  /* 0x000000323b1f7224 */ /* 0x080fe400078e021f */
[----:B------:R-:W-:Y:S02]  /*8b70*/  IMAD R28, R51, R50, R28 ;  /* 0x00000032331c7224 */ /* 0x000fe400078e021c */
[----:B------:R-:W-:Y:S01]  /*8b80*/  IMAD R30, R47, R34, RZ ;  /* 0x000000222f1e7224 */ /* 0x000fe200078e02ff */
[----:B------:R-:W-:Y:S01]  /*8b90*/  I2IP.S8.S32.SAT R108, R31, R26, RZ ;  /* 0x0000001a1f6c7239 */ /* 0x000fe200000014ff */
[----:B------:R-:W-:Y:S02]  /*8ba0*/  IMAD R29, R52, R50, R29 ;  /* 0x00000032341d7224 */ /* 0x000fe400078e021d */
[----:B------:R-:W-:Y:S01]  /*8bb0*/  IMAD R35, R47, R35, RZ ;  /* 0x000000232f237224 */ /* 0x000fe200078e02ff */
[----:B------:R-:W-:Y:S01]  /*8bc0*/  I2IP.S8.S32.SAT R118, R25, R24, R108 ;  /* 0x0000001819767239 */ /* 0x000fe2000000146c */
[-C--:B------:R-:W-:Y:S02]  /*8bd0*/  IMAD R30, R53, R50.reuse, R30 ;  /* 0x00000032351e7224 */ /* 0x080fe400078e021e */
        /* <DEDUP_REMOVED lines=21> */
.L_x_121:
[----:B------:R-:W-:Y:S05]  /*8d30*/  BSYNC.RECONVERGENT B0 ;  /* 0x0000000000007941 */ /* 0x000fea0003800200 */
.L_x_120:
[----:B------:R-:W-:Y:S01]  /*8d40*/  BAR.SYNC.DEFER_BLOCKING 0x1, 0x80 ;  /* 0x0042000000007b1d */ /* 0x000fe20000010000 */
[----:B------:R-:W-:Y:S01]  /*8d50*/  ISETP.NE.AND P2, PT, R106, RZ, PT ;  /* 0x000000ff6a00720c */ /* 0x000fe20003f45270 */
[----:B------:R-:W-:Y:S01]  /*8d60*/  IMAD.IADD R20, R43, 0x1, R83 ;  /* 0x000000012b147824 */ /* 0x000fe200078e0253 */
[----:B------:R-:W-:Y:S01]  /*8d70*/  ISETP.NE.AND P0, PT, R107, 0x2, PT ;  /* 0x000000026b00780c */ /* 0x000fe20003f05270 */
[----:B------:R-:W-:Y:S01]  /*8d80*/  IMAD.IADD R21, R45, 0x1, R90 ;  /* 0x000000012d157824 */ /* 0x000fe200078e025a */
[----:B------:R-:W-:Y:S02]  /*8d90*/  ISETP.NE.AND P1, PT, R44, 0x4, PT ;  /* 0x000000042c00780c */ /* 0x000fe40003f25270 */
[----:B------:R-:W-:Y:S02]  /*8da0*/  SEL R0, RZ, 0x1, P0 ;  /* 0x00000001ff007807 */ /* 0x000fe40000000000 */
[----:B------:R-:W-:Y:S02]  /*8db0*/  SEL R3, RZ, 0x1, P1 ;  /* 0x00000001ff037807 */ /* 0x000fe40000800000 */
[----:B------:R-:W-:Y:S02]  /*8dc0*/  LOP3.LUT R101, R101, R0, RZ, 0x3c, !PT ;  /* 0x0000000065657212 */ /* 0x000fe400078e3cff */
[----:B------:R-:W-:Y:S02]  /*8dd0*/  LOP3.LUT R102, R102, R3, RZ, 0x3c, !PT ;  /* 0x0000000366667212 */ /* 0x000fe400078e3cff */
[----:B------:R-:W-:Y:S02]  /*8de0*/  @P2 R2UR UR36, R98 ;  /* 0x00000000622422ca */ /* 0x000fe400000e0000 */
[----:B------:R-:W-:Y:S02]  /*8df0*/  SEL R107, R107, RZ, P0 ;  /* 0x000000ff6b6b7207 */ /* 0x000fe40000000000 */
[----:B------:R-:W-:Y:S01]  /*8e00*/  SEL R44, R44, RZ, P1 ;  /* 0x000000ff2c2c7207 */ /* 0x000fe20000800000 */
[----:B------:R-:W-:Y:S10]  /*8e10*/  @P2 BRA `(.L_x_122) ;  /* 0xffffffbc00282947 */ /* 0x000ff4000383ffff */
[----:B------:R-:W-:Y:S05]  /*8e20*/  EXIT ;  /* 0x000000000000794d */ /* 0x000fea0003800000 */
.L_x_19:
[----:B--2---:R2:W1:Y:S02]  /*8e30*/  SYNCS.PHASECHK.TRANS64.TRYWAIT P0, [R3+URZ+0xe0], R2 ;  /* 0x0000e002030075a7 */ /* 0x00446400080011ff */
[----:B-1----:R-:W-:Y:S05]  /*8e40*/  @!P0 NANOSLEEP.SYNCS 0x989680 ;  /* 0x009896800000895d */ /* 0x002fea0003900000 */
[----:B------:R-:W1:Y:S02]  /*8e50*/  @!P0 SYNCS.PHASECHK.TRANS64 P0, [R3+URZ+0xe0], R2 ;  /* 0x0000e002030085a7 */ /* 0x000e6400080010ff */
[----:B-1----:R-:W-:Y:S05]  /*8e60*/  @!P0 BRA `(.L_x_19) ;  /* 0xfffffffc00f08947 */ /* 0x002fea000383ffff */
[----:B------:R-:W-:Y:S05]  /*8e70*/  BRA `(.L_x_123) ;  /* 0xffffff8400c87947 */ /* 0x000fea000383ffff */
.L_x_22:
[----:B-1----:R-:W-:-:S07]  /*8e80*/  MOV R2, UR33 ;  /* 0x0000002100027c02 */ /* 0x002fce0008000f00 */
.L_x_124:
[----:B-1----:R1:W2:Y:S02]  /*8e90*/  SYNCS.PHASECHK.TRANS64.TRYWAIT P0, [R2+URZ+0x10], R5 ;  /* 0x00001005020075a7 */ /* 0x0022a400080011ff */
[----:B--2---:R-:W-:Y:S05]  /*8ea0*/  @!P0 NANOSLEEP.SYNCS 0x989680 ;  /* 0x009896800000895d */ /* 0x004fea0003900000 */
[----:B------:R-:W2:Y:S02]  /*8eb0*/  @!P0 SYNCS.PHASECHK.TRANS64 P0, [R2+URZ+0x10], R5 ;  /* 0x00001005020085a7 */ /* 0x000ea400080010ff */
[----:B--2---:R-:W-:Y:S05]  /*8ec0*/  @!P0 BRA `(.L_x_124) ;  /* 0xfffffffc00f08947 */ /* 0x004fea000383ffff */
[----:B------:R-:W-:Y:S05]  /*8ed0*/  BRA `(.L_x_21) ;  /* 0xffffff8800187947 */ /* 0x000fea000383ffff */
.L_x_28:
[----:B-1----:R-:W-:-:S07]  /*8ee0*/  MOV R2, UR17 ;  /* 0x0000001100027c02 */ /* 0x002fce0008000f00 */
.L_x_125:
[----:B-1----:R1:W2:Y:S02]  /*8ef0*/  SYNCS.PHASECHK.TRANS64.TRYWAIT P0, [R2+URZ+0x10], R5 ;  /* 0x00001005020075a7 */ /* 0x0022a400080011ff */
[----:B--2---:R-:W-:Y:S05]  /*8f00*/  @!P0 NANOSLEEP.SYNCS 0x989680 ;  /* 0x009896800000895d */ /* 0x004fea0003900000 */
[----:B------:R-:W2:Y:S02]  /*8f10*/  @!P0 SYNCS.PHASECHK.TRANS64 P0, [R2+URZ+0x10], R5 ;  /* 0x00001005020085a7 */ /* 0x000ea400080010ff */
[----:B--2---:R-:W-:Y:S05]  /*8f20*/  @!P0 BRA `(.L_x_125) ;  /* 0xfffffffc00f08947 */ /* 0x004fea000383ffff */
[----:B------:R-:W-:Y:S05]  /*8f30*/  BRA `(.L_x_27) ;  /* 0xffffff8800c07947 */ /* 0x000fea000383ffff */
.L_x_32:
[----:B-1----:R1:W2:Y:S02]  /*8f40*/  SYNCS.PHASECHK.TRANS64.TRYWAIT P0, [R2+URZ+0x70], R3 ;  /* 0x00007003020075a7 */ /* 0x0022a400080011ff */
[----:B--2---:R-:W-:Y:S05]  /*8f50*/  @!P0 NANOSLEEP.SYNCS 0x989680 ;  /* 0x009896800000895d */ /* 0x004fea0003900000 */
[----:B------:R-:W2:Y:S02]  /*8f60*/  @!P0 SYNCS.PHASECHK.TRANS64 P0, [R2+URZ+0x70], R3 ;  /* 0x00007003020085a7 */ /* 0x000ea400080010ff */
[----:B--2---:R-:W-:Y:S05]  /*8f70*/  @!P0 BRA `(.L_x_32) ;  /* 0xfffffffc00f08947 */ /* 0x004fea000383ffff */
[----:B------:R-:W-:Y:S05]  /*8f80*/  BRA `(.L_x_126) ;  /* 0xffffff8c00507947 */ /* 0x000fea000383ffff */
.L_x_36:
[----:B----4-:R-:W-:-:S07]  /*8f90*/  MOV R0, UR4 ;  /* 0x0000000400007c02 */ /* 0x010fce0008000f00 */
.L_x_127:
[----:B-1----:R1:W2:Y:S02]  /*8fa0*/  SYNCS.PHASECHK.TRANS64.TRYWAIT P0, [R0+URZ], R3 ;  /* 0x00000003000075a7 */ /* 0x0022a400080011ff */
[----:B--2---:R-:W-:Y:S05]  /*8fb0*/  @!P0 NANOSLEEP.SYNCS 0x989680 ;  /* 0x009896800000895d */ /* 0x004fea0003900000 */
[----:B------:R-:W2:Y:S02]  /*8fc0*/  @!P0 SYNCS.PHASECHK.TRANS64 P0, [R0+URZ], R3 ;  /* 0x00000003000085a7 */ /* 0x000ea400080010ff */
[----:B--2---:R-:W-:Y:S05]  /*8fd0*/  @!P0 BRA `(.L_x_127) ;  /* 0xfffffffc00f08947 */ /* 0x004fea000383ffff */
[----:B------:R-:W-:Y:S05]  /*8fe0*/  BRA `(.L_x_128) ;  /* 0xffffff9000c07947 */ /* 0x000fea000383ffff */
.L_x_39:
[----:B-1----:R1:W2:Y:S02]  /*8ff0*/  SYNCS.PHASECHK.TRANS64.TRYWAIT P0, [R0+URZ+0xd0], R5 ;  /* 0x0000d005000075a7 */ /* 0x0022a400080011ff */
[----:B--2---:R-:W-:Y:S05]  /*9000*/  @!P0 NANOSLEEP.SYNCS 0x989680 ;  /* 0x009896800000895d */ /* 0x004fea0003900000 */
[----:B------:R-:W2:Y:S02]  /*9010*/  @!P0 SYNCS.PHASECHK.TRANS64 P0, [R0+URZ+0xd0], R5 ;  /* 0x0000d005000085a7 */ /* 0x000ea400080010ff */
[----:B--2---:R-:W-:Y:S05]  /*9020*/  @!P0 BRA `(.L_x_39) ;  /* 0xfffffffc00f08947 */ /* 0x004fea000383ffff */
[----:B------:R-:W-:Y:S05]  /*9030*/  BRA `(.L_x_129) ;  /* 0xffffff94001c7947 */ /* 0x000fea000383ffff */
.L_x_40:
[----:B------:R-:W-:-:S07]  /*9040*/  MOV R0, UR5 ;  /* 0x0000000500007c02 */ /* 0x000fce0008000f00 */
.L_x_130:
[----:B-1----:R1:W2:Y:S02]  /*9050*/  SYNCS.PHASECHK.TRANS64.TRYWAIT P0, [R0+URZ+0x80], R5 ;  /* 0x00008005000075a7 */ /* 0x0022a400080011ff */
[----:B--2---:R-:W-:Y:S05]  /*9060*/  @!P0 NANOSLEEP.SYNCS 0x989680 ;  /* 0x009896800000895d */ /* 0x004fea0003900000 */
[----:B------:R-:W2:Y:S02]  /*9070*/  @!P0 SYNCS.PHASECHK.TRANS64 P0, [R0+URZ+0x80], R5 ;  /* 0x00008005000085a7 */ /* 0x000ea400080010ff */
[----:B--2---:R-:W-:Y:S05]  /*9080*/  @!P0 BRA `(.L_x_130) ;  /* 0xfffffffc00f08947 */ /* 0x004fea000383ffff */
[----:B------:R-:W-:Y:S05]  /*9090*/  BRA `(.L_x_131) ;  /* 0xffffff94002c7947 */ /* 0x000fea000383ffff */
.L_x_41:
[----:B-1----:R1:W2:Y:S02]  /*90a0*/  SYNCS.PHASECHK.TRANS64.TRYWAIT P1, [R0+URZ+0x70], R5 ;  /* 0x00007005000075a7 */ /* 0x0022a400080211ff */
[----:B--2---:R-:W-:Y:S05]  /*90b0*/  @!P1 NANOSLEEP.SYNCS 0x989680 ;  /* 0x009896800000995d */ /* 0x004fea0003900000 */
[----:B------:R-:W2:Y:S02]  /*90c0*/  @!P1 SYNCS.PHASECHK.TRANS64 P1, [R0+URZ+0x70], R5 ;  /* 0x00007005000095a7 */ /* 0x000ea400080210ff */
[----:B--2---:R-:W-:Y:S05]  /*90d0*/  @!P1 BRA `(.L_x_41) ;  /* 0xfffffffc00f09947 */ /* 0x004fea000383ffff */
[----:B------:R-:W-:Y:S05]  /*90e0*/  BRA `(.L_x_132) ;  /* 0xffffff94005c7947 */ /* 0x000fea000383ffff */
.L_x_44:
[----:B------:R-:W-:-:S07]  /*90f0*/  MOV R0, UR5 ;  /* 0x0000000500007c02 */ /* 0x000fce0008000f00 */
.L_x_133:
[----:B-1----:R1:W2:Y:S02]  /*9100*/  SYNCS.PHASECHK.TRANS64.TRYWAIT P0, [R0+URZ+0x80], R3 ;  /* 0x00008003000075a7 */ /* 0x0022a400080011ff */
[----:B--2---:R-:W-:Y:S05]  /*9110*/  @!P0 NANOSLEEP.SYNCS 0x989680 ;  /* 0x009896800000895d */ /* 0x004fea0003900000 */
[----:B------:R-:W2:Y:S02]  /*9120*/  @!P0 SYNCS.PHASECHK.TRANS64 P0, [R0+URZ+0x80], R3 ;  /* 0x00008003000085a7 */ /* 0x000ea400080010ff */
[----:B--2---:R-:W-:Y:S05]  /*9130*/  @!P0 BRA `(.L_x_133) ;  /* 0xfffffffc00f08947 */ /* 0x004fea000383ffff */
[----:B------:R-:W-:Y:S05]  /*9140*/  BRA `(.L_x_43) ;  /* 0xffffff9400b07947 */ /* 0x000fea000383ffff */
.L_x_51:
[----:B-1----:R1:W2:Y:S02]  /*9150*/  SYNCS.PHASECHK.TRANS64.TRYWAIT P1, [R0+URZ+0x70], R5 ;  /* 0x00007005000075a7 */ /* 0x0022a400080211ff */
[----:B--2---:R-:W-:Y:S05]  /*9160*/  @!P1 NANOSLEEP.SYNCS 0x989680 ;  /* 0x009896800000995d */ /* 0x004fea0003900000 */
[----:B------:R-:W2:Y:S02]  /*9170*/  @!P1 SYNCS.PHASECHK.TRANS64 P1, [R0+URZ+0x70], R5 ;  /* 0x00007005000095a7 */ /* 0x000ea400080210ff */
[----:B--2---:R-:W-:Y:S05]  /*9180*/  @!P1 BRA `(.L_x_51) ;  /* 0xfffffffc00f09947 */ /* 0x004fea000383ffff */
[----:B------:R-:W-:Y:S05]  /*9190*/  BRA `(.L_x_134) ;  /* 0xffffff9c00107947 */ /* 0x000fea000383ffff */
.L_x_52:
[----:B------:R-:W-:-:S07]  /*91a0*/  MOV R3, UR8 ;  /* 0x0000000800037c02 */ /* 0x000fce0008000f00 */
.L_x_135:
[----:B-1----:R1:W2:Y:S02]  /*91b0*/  SYNCS.PHASECHK.TRANS64.TRYWAIT P0, [R3+URZ+0xb0], R0 ;  /* 0x0000b000030075a7 */ /* 0x0022a400080011ff */
[----:B--2---:R-:W-:Y:S05]  /*91c0*/  @!P0 NANOSLEEP.SYNCS 0x989680 ;  /* 0x009896800000895d */ /* 0x004fea0003900000 */
[----:B------:R-:W2:Y:S02]  /*91d0*/  @!P0 SYNCS.PHASECHK.TRANS64 P0, [R3+URZ+0xb0], R0 ;  /* 0x0000b000030085a7 */ /* 0x000ea400080010ff */
[----:B--2---:R-:W-:Y:S05]  /*91e0*/  @!P0 BRA `(.L_x_135) ;  /* 0xfffffffc00f08947 */ /* 0x004fea000383ffff */
[----:B------:R-:W-:Y:S05]  /*91f0*/  BRA `(.L_x_136) ;  /* 0xffffff9c00607947 */ /* 0x000fea000383ffff */
.L_x_55:
[----:B------:R-:W-:Y:S07]  /*9200*/  MOV R0, UR7 ;  /* 0x0000000700007c02 */ /* 0x000fee0008000f00 */
.L_x_137:
[----:B-1----:R1:W2:Y:S02]  /*9210*/  SYNCS.PHASECHK.TRANS64.TRYWAIT P0, [R0+URZ], R3 ;  /* 0x00000003000075a7 */ /* 0x0022a400080011ff */
[----:B--2---:R-:W-:Y:S05]  /*9220*/  @!P0 NANOSLEEP.SYNCS 0x989680 ;  /* 0x009896800000895d */ /* 0x004fea0003900000 */
[----:B------:R-:W2:Y:S02]  /*9230*/  @!P0 SYNCS.PHASECHK.TRANS64 P0, [R0+URZ], R3 ;  /* 0x00000003000085a7 */ /* 0x000ea400080010ff */
[----:B--2---:R-:W-:Y:S05]  /*9240*/  @!P0 BRA `(.L_x_137) ;  /* 0xfffffffc00f08947 */ /* 0x004fea000383ffff */
[----:B------:R-:W-:Y:S05]  /*9250*/  BRA `(.L_x_54) ;  /* 0xffffff9c007c7947 */ /* 0x000fea000383ffff */
.L_x_58:
[----:B------:R-:W-:-:S07]  /*9260*/  MOV R0, UR5 ;  /* 0x0000000500007c02 */ /* 0x000fce0008000f00 */
.L_x_138:
[----:B--2---:R2:W3:Y:S02]  /*9270*/  SYNCS.PHASECHK.TRANS64.TRYWAIT P0, [R0+URZ], R3 ;  /* 0x00000003000075a7 */ /* 0x0044e400080011ff */
[----:B---3--:R-:W-:Y:S05]  /*9280*/  @!P0 NANOSLEEP.SYNCS 0x989680 ;  /* 0x009896800000895d */ /* 0x008fea0003900000 */
[----:B------:R-:W3:Y:S02]  /*9290*/  @!P0 SYNCS.PHASECHK.TRANS64 P0, [R0+URZ], R3 ;  /* 0x00000003000085a7 */ /* 0x000ee400080010ff */
[----:B---3--:R-:W-:Y:S05]  /*92a0*/  @!P0 BRA `(.L_x_138) ;  /* 0xfffffffc00f08947 */ /* 0x008fea000383ffff */
[----:B------:R-:W-:Y:S05]  /*92b0*/  BRA `(.L_x_139) ;  /* 0xffffffa000307947 */ /* 0x000fea000383ffff */
.L_x_59:
[----:B------:R-:W-:-:S07]  /*92c0*/  MOV R0, UR5 ;  /* 0x0000000500007c02 */ /* 0x000fce0008000f00 */
.L_x_140:
[----:B-1----:R1:W2:Y:S02]  /*92d0*/  SYNCS.PHASECHK.TRANS64.TRYWAIT P0, [R0+URZ], R3 ;  /* 0x00000003000075a7 */ /* 0x0022a400080011ff */
[----:B--2---:R-:W-:Y:S05]  /*92e0*/  @!P0 NANOSLEEP.SYNCS 0x989680 ;  /* 0x009896800000895d */ /* 0x004fea0003900000 */
[----:B------:R-:W2:Y:S02]  /*92f0*/  @!P0 SYNCS.PHASECHK.TRANS64 P0, [R0+URZ], R3 ;  /* 0x00000003000085a7 */ /* 0x000ea400080010ff */
[----:B--2---:R-:W-:Y:S05]  /*9300*/  @!P0 BRA `(.L_x_140) ;  /* 0xfffffffc00f08947 */ /* 0x004fea000383ffff */
[----:B------:R-:W-:Y:S05]  /*9310*/  BRA `(.L_x_141) ;  /* 0xffffffa0003c7947 */ /* 0x000fea000383ffff */
.L_x_60:
[----:B------:R-:W-:-:S07]  /*9320*/  MOV R0, UR5 ;  /* 0x0000000500007c02 */ /* 0x000fce0008000f00 */
.L_x_142:
[----:B-1----:R1:W2:Y:S02]  /*9330*/  SYNCS.PHASECHK.TRANS64.TRYWAIT P0, [R0+URZ], R3 ;  /* 0x00000003000075a7 */ /* 0x0022a400080011ff */
[----:B--2---:R-:W-:Y:S05]  /*9340*/  @!P0 NANOSLEEP.SYNCS 0x989680 ;  /* 0x009896800000895d */ /* 0x004fea0003900000 */
[----:B------:R-:W2:Y:S02]  /*9350*/  @!P0 SYNCS.PHASECHK.TRANS64 P0, [R0+URZ], R3 ;  /* 0x00000003000085a7 */ /* 0x000ea400080010ff */
[----:B--2---:R-:W-:Y:S05]  /*9360*/  @!P0 BRA `(.L_x_142) ;  /* 0xfffffffc00f08947 */ /* 0x004fea000383ffff */
[----:B------:R-:W-:Y:S05]  /*9370*/  BRA `(.L_x_143) ;  /* 0xffffffa000487947 */ /* 0x000fea000383ffff */
.L_x_61:
[----:B------:R-:W-:-:S07]  /*9380*/  MOV R0, UR7 ;  /* 0x0000000700007c02 */ /* 0x000fce0008000f00 */
.L_x_144:
[----:B-1----:R1:W2:Y:S02]  /*9390*/  SYNCS.PHASECHK.TRANS64.TRYWAIT P0, [R0+URZ], R3 ;  /* 0x00000003000075a7 */ /* 0x0022a400080011ff */
[----:B--2---:R-:W-:Y:S05]  /*93a0*/  @!P0 NANOSLEEP.SYNCS 0x989680 ;  /* 0x009896800000895d */ /* 0x004fea0003900000 */
[----:B------:R-:W2:Y:S02]  /*93b0*/  @!P0 SYNCS.PHASECHK.TRANS64 P0, [R0+URZ], R3 ;  /* 0x00000003000085a7 */ /* 0x000ea400080010ff */
[----:B--2---:R-:W-:Y:S05]  /*93c0*/  @!P0 BRA `(.L_x_144) ;  /* 0xfffffffc00f08947 */ /* 0x004fea000383ffff */
[----:B------:R-:W-:Y:S05]  /*93d0*/  BRA `(.L_x_145) ;  /* 0xffffffa000547947 */ /* 0x000fea000383ffff */
.L_x_66:
[----:B--2---:R2:W3:Y:S02]  /*93e0*/  SYNCS.PHASECHK.TRANS64.TRYWAIT P0, [R0+URZ+0x70], R3 ;  /* 0x00007003000075a7 */ /* 0x0044e400080011ff */
[----:B---3--:R-:W-:Y:S05]  /*93f0*/  @!P0 NANOSLEEP.SYNCS 0x989680 ;  /* 0x009896800000895d */ /* 0x008fea0003900000 */
[----:B------:R-:W3:Y:S02]  /*9400*/  @!P0 SYNCS.PHASECHK.TRANS64 P0, [R0+URZ+0x70], R3 ;  /* 0x00007003000085a7 */ /* 0x000ee400080010ff */
[----:B---3--:R-:W-:Y:S05]  /*9410*/  @!P0 BRA `(.L_x_66) ;  /* 0xfffffffc00f08947 */ /* 0x008fea000383ffff */
[----:B------:R-:W-:Y:S05]  /*9420*/  BRA `(.L_x_146) ;  /* 0xffffffa400607947 */ /* 0x000fea000383ffff */
.L_x_69:
[----:B------:R-:W-:Y:S07]  /*9430*/  MOV R0, UR7 ;  /* 0x0000000700007c02 */ /* 0x000fee0008000f00 */
.L_x_147:
[----:B--2---:R2:W3:Y:S02]  /*9440*/  SYNCS.PHASECHK.TRANS64.TRYWAIT P0, [R0+URZ+0x68], R3 ;  /* 0x00006803000075a7 */ /* 0x0044e400080011ff */
[----:B---3--:R-:W-:Y:S05]  /*9450*/  @!P0 NANOSLEEP.SYNCS 0x989680 ;  /* 0x009896800000895d */ /* 0x008fea0003900000 */
[----:B------:R-:W3:Y:S02]  /*9460*/  @!P0 SYNCS.PHASECHK.TRANS64 P0, [R0+URZ+0x68], R3 ;  /* 0x00006803000085a7 */ /* 0x000ee400080010ff */
[----:B---3--:R-:W-:Y:S05]  /*9470*/  @!P0 BRA `(.L_x_147) ;  /* 0xfffffffc00f08947 */ /* 0x008fea000383ffff */
[----:B------:R-:W-:Y:S05]  /*9480*/  BRA `(.L_x_68) ;  /* 0xffffffa800407947 */ /* 0x000fea000383ffff */
.L_x_72:
[----:B------:R-:W-:Y:S07]  /*9490*/  MOV R3, UR7 ;  /* 0x0000000700037c02 */ /* 0x000fee0008000f00 */
.L_x_148:
[----:B-1----:R1:W2:Y:S02]  /*94a0*/  SYNCS.PHASECHK.TRANS64.TRYWAIT P0, [R3+URZ+0x40], R12 ;  /* 0x0000400c030075a7 */ /* 0x0022a400080011ff */
[----:B--2---:R-:W-:Y:S05]  /*94b0*/  @!P0 NANOSLEEP.SYNCS 0x989680 ;  /* 0x009896800000895d */ /* 0x004fea0003900000 */
[----:B------:R-:W2:Y:S02]  /*94c0*/  @!P0 SYNCS.PHASECHK.TRANS64 P0, [R3+URZ+0x40], R12 ;  /* 0x0000400c030085a7 */ /* 0x000ea400080010ff */
[----:B--2---:R-:W-:Y:S05]  /*94d0*/  @!P0 BRA `(.L_x_148) ;  /* 0xfffffffc00f08947 */ /* 0x004fea000383ffff */
[----:B------:R-:W-:Y:S05]  /*94e0*/  BRA `(.L_x_149) ;  /* 0xffffffa800b87947 */ /* 0x000fea000383ffff */
.L_x_73:
[----:B-1----:R-:W-:Y:S07]  /*94f0*/  MOV R3, UR7 ;  /* 0x0000000700037c02 */ /* 0x002fee0008000f00 */
.L_x_150:
[----:B-1----:R1:W2:Y:S02]  /*9500*/  SYNCS.PHASECHK.TRANS64.TRYWAIT P0, [R3+URZ+0x48], R12 ;  /* 0x0000480c030075a7 */ /* 0x0022a400080011ff */
[----:B--2---:R-:W-:Y:S05]  /*9510*/  @!P0 NANOSLEEP.SYNCS 0x989680 ;  /* 0x009896800000895d */ /* 0x004fea0003900000 */
[----:B------:R-:W2:Y:S02]  /*9520*/  @!P0 SYNCS.PHASECHK.TRANS64 P0, [R3+URZ+0x48], R12 ;  /* 0x0000480c030085a7 */ /* 0x000ea400080010ff */
[----:B--2---:R-:W-:Y:S05]  /*9530*/  @!P0 BRA `(.L_x_150) ;  /* 0xfffffffc00f08947 */ /* 0x004fea000383ffff */
[----:B------:R-:W-:Y:S05]  /*9540*/  BRA `(.L_x_151) ;  /* 0xffffffa800f47947 */ /* 0x000fea000383ffff */
.L_x_74:
[----:B-1----:R-:W-:Y:S07]  /*9550*/  MOV R3, UR7 ;  /* 0x0000000700037c02 */ /* 0x002fee0008000f00 */
.L_x_152:
[----:B-1----:R1:W2:Y:S02]  /*9560*/  SYNCS.PHASECHK.TRANS64.TRYWAIT P0, [R3+URZ+0x50], R12 ;  /* 0x0000500c030075a7 */ /* 0x0022a400080011ff */
[----:B--2---:R-:W-:Y:S05]  /*9570*/  @!P0 NANOSLEEP.SYNCS 0x989680 ;  /* 0x009896800000895d */ /* 0x004fea0003900000 */
[----:B------:R-:W2:Y:S02]  /*9580*/  @!P0 SYNCS.PHASECHK.TRANS64 P0, [R3+URZ+0x50], R12 ;  /* 0x0000500c030085a7 */ /* 0x000ea400080010ff */
[----:B--2---:R-:W-:Y:S05]  /*9590*/  @!P0 BRA `(.L_x_152) ;  /* 0xfffffffc00f08947 */ /* 0x004fea000383ffff */
[----:B------:R-:W-:Y:S05]  /*95a0*/  BRA `(.L_x_153) ;  /* 0xffffffac003c7947 */ /* 0x000fea000383ffff */
.L_x_75:
[----:B------:R-:W-:Y:S07]  /*95b0*/  MOV R3, UR7 ;  /* 0x0000000700037c02 */ /* 0x000fee0008000f00 */
.L_x_154:
[----:B-1----:R1:W2:Y:S02]  /*95c0*/  SYNCS.PHASECHK.TRANS64.TRYWAIT P0, [R3+URZ+0x58], R12 ;  /* 0x0000580c030075a7 */ /* 0x0022a400080011ff */
[----:B--2---:R-:W-:Y:S05]  /*95d0*/  @!P0 NANOSLEEP.SYNCS 0x989680 ;  /* 0x009896800000895d */ /* 0x004fea0003900000 */
[----:B------:R-:W2:Y:S02]  /*95e0*/  @!P0 SYNCS.PHASECHK.TRANS64 P0, [R3+URZ+0x58], R12 ;  /* 0x0000580c030085a7 */ /* 0x000ea400080010ff */
[----:B--2---:R-:W-:Y:S05]  /*95f0*/  @!P0 BRA `(.L_x_154) ;  /* 0xfffffffc00f08947 */ /* 0x004fea000383ffff */
[----:B------:R-:W-:Y:S05]  /*9600*/  BRA `(.L_x_155) ;  /* 0xffffffac00c47947 */ /* 0x000fea000383ffff */
.L_x_77:
[----:B------:R-:W-:-:S07]  /*9610*/  MOV R0, UR7 ;  /* 0x0000000700007c02 */ /* 0x000fce0008000f00 */
.L_x_156:
[----:B-1----:R1:W3:Y:S02]  /*9620*/  SYNCS.PHASECHK.TRANS64.TRYWAIT P0, [R0+URZ+0x40], R3 ;  /* 0x00004003000075a7 */ /* 0x0022e400080011ff */
[----:B---3--:R-:W-:Y:S05]  /*9630*/  @!P0 NANOSLEEP.SYNCS 0x989680 ;  /* 0x009896800000895d */ /* 0x008fea0003900000 */
[----:B------:R-:W3:Y:S02]  /*9640*/  @!P0 SYNCS.PHASECHK.TRANS64 P0, [R0+URZ+0x40], R3 ;  /* 0x00004003000085a7 */ /* 0x000ee400080010ff */
[----:B---3--:R-:W-:Y:S05]  /*9650*/  @!P0 BRA `(.L_x_156) ;  /* 0xfffffffc00f08947 */ /* 0x008fea000383ffff */
[----:B------:R-:W-:Y:S05]  /*9660*/  BRA `(.L_x_157) ;  /* 0xffffffb000347947 */ /* 0x000fea000383ffff */
.L_x_78:
[----:B-1----:R-:W-:-:S07]  /*9670*/  MOV R0, UR7 ;  /* 0x0000000700007c02 */ /* 0x002fce0008000f00 */
.L_x_158:
[----:B-1----:R1:W3:Y:S02]  /*9680*/  SYNCS.PHASECHK.TRANS64.TRYWAIT P0, [R0+URZ+0x48], R3 ;  /* 0x00004803000075a7 */ /* 0x0022e400080011ff */
[----:B---3--:R-:W-:Y:S05]  /*9690*/  @!P0 NANOSLEEP.SYNCS 0x989680 ;  /* 0x009896800000895d */ /* 0x008fea0003900000 */
[----:B------:R-:W3:Y:S02]  /*96a0*/  @!P0 SYNCS.PHASECHK.TRANS64 P0, [R0+URZ+0x48], R3 ;  /* 0x00004803000085a7 */ /* 0x000ee400080010ff */
[----:B---3--:R-:W-:Y:S05]  /*96b0*/  @!P0 BRA `(.L_x_158) ;  /* 0xfffffffc00f08947 */ /* 0x008fea000383ffff */
[----:B------:R-:W-:Y:S05]  /*96c0*/  BRA `(.L_x_159) ;  /* 0xffffffb000247947 */ /* 0x000fea000383ffff */
.L_x_79:
[----:B-1----:R-:W-:-:S07]  /*96d0*/  MOV R0, UR7 ;  /* 0x0000000700007c02 */ /* 0x002fce0008000f00 */
.L_x_160:
[----:B-1----:R1:W3:Y:S02]  /*96e0*/  SYNCS.PHASECHK.TRANS64.TRYWAIT P0, [R0+URZ+0x50], R3 ;  /* 0x00005003000075a7 */ /* 0x0022e400080011ff */
[----:B---3--:R-:W-:Y:S05]  /*96f0*/  @!P0 NANOSLEEP.SYNCS 0x989680 ;  /* 0x009896800000895d */ /* 0x008fea0003900000 */
[----:B------:R-:W3:Y:S02]  /*9700*/  @!P0 SYNCS.PHASECHK.TRANS64 P0, [R0+URZ+0x50], R3 ;  /* 0x00005003000085a7 */ /* 0x000ee400080010ff */
[----:B---3--:R-:W-:Y:S05]  /*9710*/  @!P0 BRA `(.L_x_160) ;  /* 0xfffffffc00f08947 */ /* 0x008fea000383ffff */
[----:B------:R-:W-:Y:S05]  /*9720*/  BRA `(.L_x_161) ;  /* 0xffffffb000147947 */ /* 0x000fea000383ffff */
.L_x_81:
[----:B--2---:R2:W4:Y:S02]  /*9730*/  SYNCS.PHASECHK.TRANS64.TRYWAIT P0, [R0+URZ+0x70], R3 ;  /* 0x00007003000075a7 */ /* 0x00452400080011ff */
[----:B----4-:R-:W-:Y:S05]  /*9740*/  @!P0 NANOSLEEP.SYNCS 0x989680 ;  /* 0x009896800000895d */ /* 0x010fea0003900000 */
[----:B------:R-:W4:Y:S02]  /*9750*/  @!P0 SYNCS.PHASECHK.TRANS64 P0, [R0+URZ+0x70], R3 ;  /* 0x00007003000085a7 */ /* 0x000f2400080010ff */
[----:B----4-:R-:W-:Y:S05]  /*9760*/  @!P0 BRA `(.L_x_81) ;  /* 0xfffffffc00f08947 */ /* 0x010fea000383ffff */
[----:B------:R-:W-:Y:S05]  /*9770*/  BRA `(.L_x_162) ;  /* 0xffffffb000e47947 */ /* 0x000fea000383ffff */
.L_x_92:
[----:B-1----:R1:W3:Y:S02]  /*9780*/  SYNCS.PHASECHK.TRANS64.TRYWAIT P1, [R0+URZ+0x20], R3 ;  /* 0x00002003000075a7 */ /* 0x0022e400080211ff */
[----:B---3--:R-:W-:Y:S05]  /*9790*/  @!P1 NANOSLEEP.SYNCS 0x989680 ;  /* 0x009896800000995d */ /* 0x008fea0003900000 */
[----:B------:R-:W3:Y:S02]  /*97a0*/  @!P1 SYNCS.PHASECHK.TRANS64 P1, [R0+URZ+0x20], R3 ;  /* 0x00002003000095a7 */ /* 0x000ee400080210ff */
[----:B---3--:R-:W-:Y:S05]  /*97b0*/  @!P1 BRA `(.L_x_92) ;  /* 0xfffffffc00f09947 */ /* 0x008fea000383ffff */
[----:B------:R-:W-:Y:S05]  /*97c0*/  BRA `(.L_x_91) ;  /* 0xffffffbc00fc7947 */ /* 0x000fea000383ffff */
.L_x_94:
[----:B---3--:R3:W4:Y:S02]  /*97d0*/  SYNCS.PHASECHK.TRANS64.TRYWAIT P0, [R108+URZ+0x90], R7 ;  /* 0x000090076c0075a7 */ /* 0x00872400080011ff */
[----:B----4-:R-:W-:Y:S05]  /*97e0*/  @!P0 NANOSLEEP.SYNCS 0x989680 ;  /* 0x009896800000895d */ /* 0x010fea0003900000 */
[----:B------:R-:W4:Y:S02]  /*97f0*/  @!P0 SYNCS.PHASECHK.TRANS64 P0, [R108+URZ+0x90], R7 ;  /* 0x000090076c0085a7 */ /* 0x000f2400080010ff */
[----:B----4-:R-:W-:Y:S05]  /*9800*/  @!P0 BRA `(.L_x_94) ;  /* 0xfffffffc00f08947 */ /* 0x010fea000383ffff */
[----:B------:R-:W-:Y:S05]  /*9810*/  BRA `(.L_x_93) ;  /* 0xffffffc000507947 */ /* 0x000fea000383ffff */
.L_x_102:
[----:B--2---:R2:W3:Y:S02]  /*9820*/  SYNCS.PHASECHK.TRANS64.TRYWAIT P0, [R55+URZ+0x20], R0 ;  /* 0x00002000370075a7 */ /* 0x0044e400080011ff */
[----:B---3--:R-:W-:Y:S05]  /*9830*/  @!P0 NANOSLEEP.SYNCS 0x989680 ;  /* 0x009896800000895d */ /* 0x008fea0003900000 */
[----:B------:R-:W3:Y:S02]  /*9840*/  @!P0 SYNCS.PHASECHK.TRANS64 P0, [R55+URZ+0x20], R0 ;  /* 0x00002000370085a7 */ /* 0x000ee400080010ff */
[----:B---3--:R-:W-:Y:S05]  /*9850*/  @!P0 BRA `(.L_x_102) ;  /* 0xfffffffc00f08947 */ /* 0x008fea000383ffff */
[----:B------:R-:W-:Y:S05]  /*9860*/  BRA `(.L_x_101) ;  /* 0xffffffcc00487947 */ /* 0x000fea000383ffff */
.L_x_110:
[----:B--2---:R2:W3:Y:S02]  /*9870*/  SYNCS.PHASECHK.TRANS64.TRYWAIT P0, [R73+URZ+0x20], R2 ;  /* 0x00002002490075a7 */ /* 0x0044e400080011ff */
[----:B---3--:R-:W-:Y:S05]  /*9880*/  @!P0 NANOSLEEP.SYNCS 0x989680 ;  /* 0x009896800000895d */ /* 0x008fea0003900000 */
[----:B------:R-:W3:Y:S02]  /*9890*/  @!P0 SYNCS.PHASECHK.TRANS64 P0, [R73+URZ+0x20], R2 ;  /* 0x00002002490085a7 */ /* 0x000ee400080010ff */
[----:B---3--:R-:W-:Y:S05]  /*98a0*/  @!P0 BRA `(.L_x_110) ;  /* 0xfffffffc00f08947 */ /* 0x008fea000383ffff */
[----:B------:R-:W-:Y:S05]  /*98b0*/  BRA `(.L_x_109) ;  /* 0xffffffd800847947 */ /* 0x000fea000383ffff */
.L_x_118:
[----:B--2---:R2:W3:Y:S02]  /*98c0*/  SYNCS.PHASECHK.TRANS64.TRYWAIT P0, [R76+URZ+0x20], R3 ;  /* 0x000020034c0075a7 */ /* 0x0044e400080011ff */
[----:B---3--:R-:W-:Y:S05]  /*98d0*/  @!P0 NANOSLEEP.SYNCS 0x989680 ;  /* 0x009896800000895d */ /* 0x008fea0003900000 */
[----:B------:R-:W3:Y:S02]  /*98e0*/  @!P0 SYNCS.PHASECHK.TRANS64 P0, [R76+URZ+0x20], R3 ;  /* 0x000020034c0085a7 */ /* 0x000ee400080010ff */
[----:B---3--:R-:W-:Y:S05]  /*98f0*/  @!P0 BRA `(.L_x_118) ;  /* 0xfffffffc00f08947 */ /* 0x008fea000383ffff */
[----:B------:R-:W-:Y:S05]  /*9900*/  BRA `(.L_x_117) ;  /* 0xffffffe400cc7947 */ /* 0x000fea000383ffff */
        .weak           $__internal_0_$__cuda_sm10x_tcgen05_guardrail_trap_col_being_dealloced_not_returned_by_alloc
        .type           $__internal_0_$__cuda_sm10x_tcgen05_guardrail_trap_col_being_dealloced_not_returned_by_alloc,@function
        .size           $__internal_0_$__cuda_sm10x_tcgen05_guardrail_trap_col_being_dealloced_not_returned_by_alloc,($__internal_1_$__cuda_sm10x_tcgen05_guardrail_trap_phase_invalid_during_alloc - $__internal_0_$__cuda_sm10x_tcgen05_guardrail_trap_col_being_dealloced_not_returned_by_alloc)
$__internal_0_$__cuda_sm10x_tcgen05_guardrail_trap_col_being_dealloced_not_returned_by_alloc:
[----:B------:R-:W-:Y:S05]  /*9910*/  BPT.TRAP 0x1 ;  /* 0x000000040000795c */ /* 0x000fea0000300000 */
[----:B------:R-:W-:-:S04]  /*9920*/  HFMA2 R3, -RZ, RZ, 0, 0 ;  /* 0x00000000ff037431 */ /* 0x000fc800000001ff */
[----:B------:R-:W-:Y:S05]  /*9930*/  RET.REL.NODEC R2 `(_ZN7cutlass13device_kernelINS_4gemm6kernel13GemmUniversalIN4cute5tupleIJiiiiEEENS1_10collective13CollectiveMmaINS1_35MainloopSm100TmaUmmaWarpSpecializedILi2ELi2ELi4ENS5_IJNS4_1CILi1EEESB_SB_EEEEENS5_IJNSA_ILi64EEENSA_ILi256EEESE_EEEaNS5_IJlSB_lEEEaSH_NS4_8TiledMMAINS4_8MMA_AtomIJNS4_15SM100_MMA_S8_SSIaaiLi64ELi256ELNS4_4UMMA5MajorE0ELSM_0ELNSL_8SaturateE0EEEEEENS4_6LayoutISC_NS5_IJNSA_ILi0EEESR_SR_EEEEENS5_IJNS4_10UnderscoreESU_SU_EEEEENS4_13SM90_TMA_LOADENS4_14ComposedLayoutINS4_7SwizzleILi2ELi4ELi3EEENS4_18smem_ptr_flag_bitsILi8EEENSQ_INS5_IJNSA_ILi8EEESE_EEENS5_IJSE_SB_EEEEEEEvNS4_8identityESX_S17_vS18_EENS_8epilogue10collective18CollectiveEpilogueINS1A_23Sm100TmaWarpSpecializedILi4ELi2ELi32ELb0ELb0EEEJSG_NS5_IJNSQ_ISE_SB_EES1F_EEEaSH_aSH_NS1A_6fusion15FusionCallbacksIS1E_NS1H_17LinearCombinationIaiaiLNS_15FloatRoundStyleE2EEESG_S1G_JEEENS4_5SM1004TMEM4LOAD26SM100_TMEM_LOAD_16dp32b32xESX_S17_NS4_39AutoVectorizingCopyWithAssumedAlignmentILi128EEENS4_14SM90_TMA_STOREES17_S1S_S1S_EEEvvEEEEvNT_6ParamsE) ;  /* 0xffffff6402b07950 */ /* 0x000fea0003c3ffff */
        .weak           $__internal_1_$__cuda_sm10x_tcgen05_guardrail_trap_phase_invalid_during_alloc
        .type           $__internal_1_$__cuda_sm10x_tcgen05_guardrail_trap_phase_invalid_during_alloc,@function
        .size           $__internal_1_$__cuda_sm10x_tcgen05_guardrail_trap_phase_invalid_during_alloc,($__internal_2_$__cuda_sm10x_tcgen05_guardrail_trap_unallocated_columns_being_dealloced - $__internal_1_$__cuda_sm10x_tcgen05_guardrail_trap_phase_invalid_during_alloc)
$__internal_1_$__cuda_sm10x_tcgen05_guardrail_trap_phase_invalid_during_alloc:
[----:B------:R-:W-:Y:S05]  /*9940*/  BPT.TRAP 0x1 ;  /* 0x000000040000795c */ /* 0x000fea0000300000 */
[----:B------:R-:W-:-:S04]  /*9950*/  MOV R3, 0x0 ;  /* 0x0000000000037802 */ /* 0x000fc80000000f00 */
[----:B------:R-:W-:Y:S05]  /*9960*/  RET.REL.NODEC R2 `(_ZN7cutlass13device_kernelINS_4gemm6kernel13GemmUniversalIN4cute5tupleIJiiiiEEENS1_10collective13CollectiveMmaINS1_35MainloopSm100TmaUmmaWarpSpecializedILi2ELi2ELi4ENS5_IJNS4_1CILi1EEESB_SB_EEEEENS5_IJNSA_ILi64EEENSA_ILi256EEESE_EEEaNS5_IJlSB_lEEEaSH_NS4_8TiledMMAINS4_8MMA_AtomIJNS4_15SM100_MMA_S8_SSIaaiLi64ELi256ELNS4_4UMMA5MajorE0ELSM_0ELNSL_8SaturateE0EEEEEENS4_6LayoutISC_NS5_IJNSA_ILi0EEESR_SR_EEEEENS5_IJNS4_10UnderscoreESU_SU_EEEEENS4_13SM90_TMA_LOADENS4_14ComposedLayoutINS4_7SwizzleILi2ELi4ELi3EEENS4_18smem_ptr_flag_bitsILi8EEENSQ_INS5_IJNSA_ILi8EEESE_EEENS5_IJSE_SB_EEEEEEEvNS4_8identityESX_S17_vS18_EENS_8epilogue10collective18CollectiveEpilogueINS1A_23Sm100TmaWarpSpecializedILi4ELi2ELi32ELb0ELb0EEEJSG_NS5_IJNSQ_ISE_SB_EES1F_EEEaSH_aSH_NS1A_6fusion15FusionCallbacksIS1E_NS1H_17LinearCombinationIaiaiLNS_15FloatRoundStyleE2EEESG_S1G_JEEENS4_5SM1004TMEM4LOAD26SM100_TMEM_LOAD_16dp32b32xESX_S17_NS4_39AutoVectorizingCopyWithAssumedAlignmentILi128EEENS4_14SM90_TMA_STOREES17_S1S_S1S_EEEvvEEEEvNT_6ParamsE) ;  /* 0xffffff6402a47950 */ /* 0x000fea0003c3ffff */
        .weak           $__internal_2_$__cuda_sm10x_tcgen05_guardrail_trap_unallocated_columns_being_dealloced
        .type           $__internal_2_$__cuda_sm10x_tcgen05_guardrail_trap_unallocated_columns_being_dealloced,@function
        .size           $__internal_2_$__cuda_sm10x_tcgen05_guardrail_trap_unallocated_columns_being_dealloced,(.L_x_164 - $__internal_2_$__cuda_sm10x_tcgen05_guardrail_trap_unallocated_columns_being_dealloced)
$__internal_2_$__cuda_sm10x_tcgen05_guardrail_trap_unallocated_columns_being_dealloced:
[----:B------:R-:W-:Y:S05]  /*9970*/  BPT.TRAP 0x1 ;  /* 0x000000040000795c */ /* 0x000fea0000300000 */
[----:B------:R-:W-:-:S04]  /*9980*/  HFMA2 R3, -RZ, RZ, 0, 0 ;  /* 0x00000000ff037431 */ /* 0x000fc800000001ff */
[----:B------:R-:W-:Y:S05]  /*9990*/  RET.REL.NODEC R2 `(_ZN7cutlass13device_kernelINS_4gemm6kernel13GemmUniversalIN4cute5tupleIJiiiiEEENS1_10collective13CollectiveMmaINS1_35MainloopSm100TmaUmmaWarpSpecializedILi2ELi2ELi4ENS5_IJNS4_1CILi1EEESB_SB_EEEEENS5_IJNSA_ILi64EEENSA_ILi256EEESE_EEEaNS5_IJlSB_lEEEaSH_NS4_8TiledMMAINS4_8MMA_AtomIJNS4_15SM100_MMA_S8_SSIaaiLi64ELi256ELNS4_4UMMA5MajorE0ELSM_0ELNSL_8SaturateE0EEEEEENS4_6LayoutISC_NS5_IJNSA_ILi0EEESR_SR_EEEEENS5_IJNS4_10UnderscoreESU_SU_EEEEENS4_13SM90_TMA_LOADENS4_14ComposedLayoutINS4_7SwizzleILi2ELi4ELi3EEENS4_18smem_ptr_flag_bitsILi8EEENSQ_INS5_IJNSA_ILi8EEESE_EEENS5_IJSE_SB_EEEEEEEvNS4_8identityESX_S17_vS18_EENS_8epilogue10collective18CollectiveEpilogueINS1A_23Sm100TmaWarpSpecializedILi4ELi2ELi32ELb0ELb0EEEJSG_NS5_IJNSQ_ISE_SB_EES1F_EEEaSH_aSH_NS1A_6fusion15FusionCallbacksIS1E_NS1H_17LinearCombinationIaiaiLNS_15FloatRoundStyleE2EEESG_S1G_JEEENS4_5SM1004TMEM4LOAD26SM100_TMEM_LOAD_16dp32b32xESX_S17_NS4_39AutoVectorizingCopyWithAssumedAlignmentILi128EEENS4_14SM90_TMA_STOREES17_S1S_S1S_EEEvvEEEEvNT_6ParamsE) ;  /* 0xffffff6402987950 */ /* 0x000fea0003c3ffff */
.L_x_163:
[----:B------:R-:W-:-:S00]  /*99a0*/  BRA `(.L_x_163) ;  /* 0xfffffffc00fc7947 */ /* 0x000fc0000383ffff */
[----:B------:R-:W-:-:S00]  /*99b0*/  NOP ;  /* 0x0000000000007918 */ /* 0x000fc00000000000 */
        /* <DEDUP_REMOVED lines=12> */
.L_x_164:


//--------------------- .nv.global.init           --------------------------
	.section	.nv.global.init,"aw",@progbits
.nv.global.init:
	.type		$str$27,@object
	.size		$str$27,($str$28 - $str$27)
$str$27:
        /*0000*/ 	.byte	0x28, 0x61, 0x64, 0x64, 0x72, 0x65, 0x73, 0x73, 0x20, 0x26, 0x20, 0x6d, 0x61, 0x73, 0x6b, 0x29
        /*0010*/ 	.byte	0x20, 0x3d, 0x3d, 0x20, 0x30, 0x00
	.type		$str$28,@object
	.size		$str$28,($str$26 - $str$28)
$str$28:
        /*0016*/ 	.byte	0x2f, 0x74, 0x6d, 0x70, 0x2f, 0x63, 0x75, 0x74, 0x6c, 0x61, 0x73, 0x73, 0x5f, 0x73, 0x77, 0x65
        /*0026*/ 	.byte	0x65, 0x70, 0x5f, 0x73, 0x72, 0x63, 0x2f, 0x69, 0x6e, 0x63, 0x6c, 0x75, 0x64, 0x65, 0x2f, 0x63
        /*0036*/ 	.byte	0x75, 0x74, 0x65, 0x2f, 0x70, 0x6f, 0x69, 0x6e, 0x74, 0x65, 0x72, 0x5f, 0x66, 0x6c, 0x61, 0x67
        /*0046*/ 	.byte	0x67, 0x65, 0x64, 0x2e, 0x68, 0x70, 0x70, 0x00
	.type		$str$26,@object
	.size		$str$26,($str$25 - $str$26)
$str$26:
        /*004e*/ 	.byte	0x2f, 0x74, 0x6d, 0x70, 0x2f, 0x63, 0x75, 0x74, 0x6c, 0x61, 0x73, 0x73, 0x5f, 0x73, 0x77, 0x65
        /*005e*/ 	.byte	0x65, 0x70, 0x5f, 0x73, 0x72, 0x63, 0x2f, 0x69, 0x6e, 0x63, 0x6c, 0x75, 0x64, 0x65, 0x2f, 0x63
        /*006e*/ 	.byte	0x75, 0x74, 0x65, 0x2f, 0x61, 0x74, 0x6f, 0x6d, 0x2f, 0x63, 0x6f, 0x70, 0x79, 0x5f, 0x74, 0x72
        /*007e*/ 	.byte	0x61, 0x69, 0x74, 0x73, 0x5f, 0x73, 0x6d, 0x31, 0x30, 0x30, 0x2e, 0x68, 0x70, 0x70, 0x00
	.type		$str$25,@object
	.size		$str$25,(__unnamed_1 - $str$25)
$str$25:
        /*008d*/ 	.byte	0x28, 0x28, 0x75, 0x69, 0x6e, 0x74, 0x33, 0x32, 0x5f, 0x74, 0x28, 0x74, 0x68, 0x72, 0x65, 0x61
        /*009d*/ 	.byte	0x64, 0x49, 0x64, 0x78, 0x2e, 0x78, 0x29, 0x20, 0x2f, 0x20, 0x33, 0x32, 0x29, 0x20, 0x25, 0x20
        /*00ad*/ 	.byte	0x34, 0x29, 0x20, 0x3d, 0x3d, 0x20, 0x28, 0x28, 0x28, 0x74, 0x6d, 0x65, 0x6d, 0x5f, 0x61, 0x64
        /*00bd*/ 	.byte	0x64, 0x72, 0x20, 0x3e, 0x3e, 0x20, 0x31, 0x36, 0x29, 0x20, 0x2f, 0x20, 0x33, 0x32, 0x29, 0x20
        /*00cd*/ 	.byte	0x25, 0x20, 0x34, 0x29, 0x00
	.type		__unnamed_1,@object
	.size		__unnamed_1,(__unnamed_2 - __unnamed_1)
__unnamed_1:
        /*00d2*/ 	.byte	0x61, 0x75, 0x74, 0x6f, 0x20, 0x63, 0x75, 0x74, 0x65, 0x3a, 0x3a, 0x61, 0x73, 0x5f, 0x70, 0x6f
        /* <DEDUP_REMOVED lines=24> */
        /*0262*/ 	.byte	0x00
	.type		__unnamed_2,@object
	.size		__unnamed_2,(__unnamed_3 - __unnamed_2)
__unnamed_2:
        /* <DEDUP_REMOVED lines=26> */
	.type		__unnamed_3,@object
	.size		__unnamed_3,(.L_3 - __unnamed_3)
__unnamed_3:
        /* <DEDUP_REMOVED lines=41> */
.L_3:


//--------------------- .nv.shared._ZN7cutlass13device_kernelINS_4gemm6kernel13GemmUniversalIN4cute5tupleIJiiiiEEENS1_10collective13CollectiveMmaINS1_35MainloopSm100TmaUmmaWarpSpecializedILi2ELi2ELi4ENS5_IJNS4_1CILi1EEESB_SB_EEEEENS5_IJNSA_ILi64EEENSA_ILi256EEESE_EEEaNS5_IJlSB_lEEEaSH_NS4_8TiledMMAINS4_8MMA_AtomIJNS4_15SM100_MMA_S8_SSIaaiLi64ELi256ELNS4_4UMMA5MajorE0ELSM_0ELNSL_8SaturateE0EEEEEENS4_6LayoutISC_NS5_IJNSA_ILi0EEESR_SR_EEEEENS5_IJNS4_10UnderscoreESU_SU_EEEEENS4_13SM90_TMA_LOADENS4_14ComposedLayoutINS4_7SwizzleILi2ELi4ELi3EEENS4_18smem_ptr_flag_bitsILi8EEENSQ_INS5_IJNSA_ILi8EEESE_EEENS5_IJSE_SB_EEEEEEEvNS4_8identityESX_S17_vS18_EENS_8epilogue10collective18CollectiveEpilogueINS1A_23Sm100TmaWarpSpecializedILi4ELi2ELi32ELb0ELb0EEEJSG_NS5_IJNSQ_ISE_SB_EES1F_EEEaSH_aSH_NS1A_6fusion15FusionCallbacksIS1E_NS1H_17LinearCombinationIaiaiLNS_15FloatRoundStyleE2EEESG_S1G_JEEENS4_5SM1004TMEM4LOAD26SM100_TMEM_LOAD_16dp32b32xESX_S17_NS4_39AutoVectorizingCopyWithAssumedAlignmentILi128EEENS4_14SM90_TMA_STOREES17_S1S_S1S_EEEvvEEEEvNT_6ParamsE --------------------------
	.section	.nv.shared._ZN7cutlass13device_kernelINS_4gemm6kernel13GemmUniversalIN4cute5tupleIJiiiiEEENS1_10collective13CollectiveMmaINS1_35MainloopSm100TmaUmmaWarpSpecializedILi2ELi2ELi4ENS5_IJNS4_1CILi1EEESB_SB_EEEEENS5_IJNSA_ILi64EEENSA_ILi256EEESE_EEEaNS5_IJlSB_lEEEaSH_NS4_8TiledMMAINS4_8MMA_AtomIJNS4_15SM100_MMA_S8_SSIaaiLi64ELi256ELNS4_4UMMA5MajorE0ELSM_0ELNSL_8SaturateE0EEEEEENS4_6LayoutISC_NS5_IJNSA_ILi0EEESR_SR_EEEEENS5_IJNS4_10UnderscoreESU_SU_EEEEENS4_13SM90_TMA_LOADENS4_14ComposedLayoutINS4_7SwizzleILi2ELi4ELi3EEENS4_18smem_ptr_flag_bitsILi8EEENSQ_INS5_IJNSA_ILi8EEESE_EEENS5_IJSE_SB_EEEEEEEvNS4_8identityESX_S17_vS18_EENS_8epilogue10collective18CollectiveEpilogueINS1A_23Sm100TmaWarpSpecializedILi4ELi2ELi32ELb0ELb0EEEJSG_NS5_IJNSQ_ISE_SB_EES1F_EEEaSH_aSH_NS1A_6fusion15FusionCallbacksIS1E_NS1H_17LinearCombinationIaiaiLNS_15FloatRoundStyleE2EEESG_S1G_JEEENS4_5SM1004TMEM4LOAD26SM100_TMEM_LOAD_16dp32b32xESX_S17_NS4_39AutoVectorizingCopyWithAssumedAlignmentILi128EEENS4_14SM90_TMA_STOREES17_S1S_S1S_EEEvvEEEEvNT_6ParamsE,"aw",@nobits
	.sectionflags	@""
	.align	16
	.zero		1024


//--------------------- .nv.shared.reserved.0     --------------------------
	.section	.nv.shared.reserved.0,"aw",@nobits
	.weak		__nv_reservedSMEM_offset_0_alias
	.size		__nv_reservedSMEM_offset_0_alias, 0, 64
	.other		__nv_reservedSMEM_offset_0_alias,@"STO_CUDA_RESERVED_SHARED STV_DEFAULT"
__nv_reservedSMEM_offset_0_alias:
	.zero		0
.nv.shared.reserved.0:
	.zero		64
	.weak		__nv_reservedSMEM_tcgen05_partition
	.type		__nv_reservedSMEM_tcgen05_partition,@object
	.size		__nv_reservedSMEM_tcgen05_partition,(.L_0 - __nv_reservedSMEM_tcgen05_partition)
__nv_reservedSMEM_tcgen05_partition:
	.zero		32
.L_0:


//--------------------- .nv.global                --------------------------
	.section	.nv.global,"aw",@nobits
.nv.global:
	.type		_ZN40_INTERNAL_79fd58f8_4_k_cu_299afb70_315474cute1_E,@object
	.size		_ZN40_INTERNAL_79fd58f8_4_k_cu_299afb70_315474cute1_E,(_ZN40_INTERNAL_79fd58f8_4_k_cu_299afb70_315474cuda3std3__45__cpo6cbeginE - _ZN40_INTERNAL_79fd58f8_4_k_cu_299afb70_315474cute1_E)
_ZN40_INTERNAL_79fd58f8_4_k_cu_299afb70_315474cute1_E:
	.zero		1
	.type		_ZN40_INTERNAL_79fd58f8_4_k_cu_299afb70_315474cuda3std3__45__cpo6cbeginE,@object
	.size		_ZN40_INTERNAL_79fd58f8_4_k_cu_299afb70_315474cuda3std3__45__cpo6cbeginE,(_ZN40_INTERNAL_79fd58f8_4_k_cu_299afb70_315474cuda3std3__48in_placeE - _ZN40_INTERNAL_79fd58f8_4_k_cu_299afb70_315474cuda3std3__45__cpo6cbeginE)
_ZN40_INTERNAL_79fd58f8_4_k_cu_299afb70_315474cuda3std3__45__cpo6cbeginE:
	.zero		1
	.type		_ZN40_INTERNAL_79fd58f8_4_k_cu_299afb70_315474cuda3std3__48in_placeE,@object
	.size		_ZN40_INTERNAL_79fd58f8_4_k_cu_299afb70_315474cuda3std3__48in_placeE,(_ZN40_INTERNAL_79fd58f8_4_k_cu_299afb70_315474cuda3std6ranges3__45__cpo9iter_moveE - _ZN40_INTERNAL_79fd58f8_4_k_cu_299afb70_315474cuda3std3__48in_placeE)
_ZN40_INTERNAL_79fd58f8_4_k_cu_299afb70_315474cuda3std3__48in_placeE:
	.zero		1
	.type		_ZN40_INTERNAL_79fd58f8_4_k_cu_299afb70_315474cuda3std6ranges3__45__cpo9iter_moveE,@object
	.size		_ZN40_INTERNAL_79fd58f8_4_k_cu_299afb70_315474cuda3std6ranges3__45__cpo9iter_moveE,(_ZN40_INTERNAL_79fd58f8_4_k_cu_299afb70_315474cuda3std3__45__cpo5beginE - _ZN40_INTERNAL_79fd58f8_4_k_cu_299afb70_315474cuda3std6ranges3__45__cpo9iter_moveE)
_ZN40_INTERNAL_79fd58f8_4_k_cu_299afb70_315474cuda3std6ranges3__45__cpo9iter_moveE:
	.zero		1
	.type		_ZN40_INTERNAL_79fd58f8_4_k_cu_299afb70_315474cuda3std3__45__cpo5beginE,@object
	.size		_ZN40_INTERNAL_79fd58f8_4_k_cu_299afb70_315474cuda3std3__45__cpo5beginE,(_ZN40_INTERNAL_79fd58f8_4_k_cu_299afb70_315474cuda3std3__442_GLOBAL__N__79fd58f8_4_k_cu_299afb70_315476ignoreE - _ZN40_INTERNAL_79fd58f8_4_k_cu_299afb70_315474cuda3std3__45__cpo5beginE)
_ZN40_INTERNAL_79fd58f8_4_k_cu_299afb70_315474cuda3std3__45__cpo5beginE:
	.zero		1
	.type		_ZN40_INTERNAL_79fd58f8_4_k_cu_299afb70_315474cuda3std3__442_GLOBAL__N__79fd58f8_4_k_cu_299afb70_315476ignoreE,@object
	.size		_ZN40_INTERNAL_79fd58f8_4_k_cu_299afb70_315474cuda3std3__442_GLOBAL__N__79fd58f8_4_k_cu_299afb70_315476ignoreE,(_ZN40_INTERNAL_79fd58f8_4_k_cu_299afb70_315474cute7productE - _ZN40_INTERNAL_79fd58f8_4_k_cu_299afb70_315474cuda3std3__442_GLOBAL__N__79fd58f8_4_k_cu_299afb70_315476ignoreE)
_ZN40_INTERNAL_79fd58f8_4_k_cu_299afb70_315474cuda3std3__442_GLOBAL__N__79fd58f8_4_k_cu_299afb70_315476ignoreE:
	.zero		1
	.type		_ZN40_INTERNAL_79fd58f8_4_k_cu_299afb70_315474cute7productE,@object
	.size		_ZN40_INTERNAL_79fd58f8_4_k_cu_299afb70_315474cute7productE,(_ZN40_INTERNAL_79fd58f8_4_k_cu_299afb70_315474cuda3std3__45__cpo3endE - _ZN40_INTERNAL_79fd58f8_4_k_cu_299afb70_315474cute7productE)
_ZN40_INTERNAL_79fd58f8_4_k_cu_299afb70_315474cute7productE:
	.zero		1
	.type		_ZN40_INTERNAL_79fd58f8_4_k_cu_299afb70_315474cuda3std3__45__cpo3endE,@object
	.size		_ZN40_INTERNAL_79fd58f8_4_k_cu_299afb70_315474cuda3std3__45__cpo3endE,(_ZN40_INTERNAL_79fd58f8_4_k_cu_299afb70_315474cuda3std3__419piecewise_constructE - _ZN40_INTERNAL_79fd58f8_4_k_cu_299afb70_315474cuda3std3__45__cpo3endE)
_ZN40_INTERNAL_79fd58f8_4_k_cu_299afb70_315474cuda3std3__45__cpo3endE:
	.zero		1
	.type		_ZN40_INTERNAL_79fd58f8_4_k_cu_299afb70_315474cuda3std3__419piecewise_constructE,@object
	.size		_ZN40_INTERNAL_79fd58f8_4_k_cu_299afb70_315474cuda3std3__419piecewise_constructE,(_ZN40_INTERNAL_79fd58f8_4_k_cu_299afb70_315474cuda3std3__45__cpo4cendE - _ZN40_INTERNAL_79fd58f8_4_k_cu_299afb70_315474cuda3std3__419piecewise_constructE)
_ZN40_INTERNAL_79fd58f8_4_k_cu_299afb70_315474cuda3std3__419piecewise_constructE:
	.zero		1
	.type		_ZN40_INTERNAL_79fd58f8_4_k_cu_299afb70_315474cuda3std3__45__cpo4cendE,@object
	.size		_ZN40_INTERNAL_79fd58f8_4_k_cu_299afb70_315474cuda3std3__45__cpo4cendE,(_ZN40_INTERNAL_79fd58f8_4_k_cu_299afb70_315474cuda3std6ranges3__45__cpo4swapE - _ZN40_INTERNAL_79fd58f8_4_k_cu_299afb70_315474cuda3std3__45__cpo4cendE)
_ZN40_INTERNAL_79fd58f8_4_k_cu_299afb70_315474cuda3std3__45__cpo4cendE:
	.zero		1
	.type		_ZN40_INTERNAL_79fd58f8_4_k_cu_299afb70_315474cuda3std6ranges3__45__cpo4swapE,@object
	.size		_ZN40_INTERNAL_79fd58f8_4_k_cu_299afb70_315474cuda3std6ranges3__45__cpo4swapE,(.L_11 - _ZN40_INTERNAL_79fd58f8_4_k_cu_299afb70_315474cuda3std6ranges3__45__cpo4swapE)
_ZN40_INTERNAL_79fd58f8_4_k_cu_299afb70_315474cuda3std6ranges3__45__cpo4swapE:
	.zero		1
.L_11:


//--------------------- .nv.constant0._ZN7cutlass13device_kernelINS_4gemm6kernel13GemmUniversalIN4cute5tupleIJiiiiEEENS1_10collective13CollectiveMmaINS1_35MainloopSm100TmaUmmaWarpSpecializedILi2ELi2ELi4ENS5_IJNS4_1CILi1EEESB_SB_EEEEENS5_IJNSA_ILi64EEENSA_ILi256EEESE_EEEaNS5_IJlSB_lEEEaSH_NS4_8TiledMMAINS4_8MMA_AtomIJNS4_15SM100_MMA_S8_SSIaaiLi64ELi256ELNS4_4UMMA5MajorE0ELSM_0ELNSL_8SaturateE0EEEEEENS4_6LayoutISC_NS5_IJNSA_ILi0EEESR_SR_EEEEENS5_IJNS4_10UnderscoreESU_SU_EEEEENS4_13SM90_TMA_LOADENS4_14ComposedLayoutINS4_7SwizzleILi2ELi4ELi3EEENS4_18smem_ptr_flag_bitsILi8EEENSQ_INS5_IJNSA_ILi8EEESE_EEENS5_IJSE_SB_EEEEEEEvNS4_8identityESX_S17_vS18_EENS_8epilogue10collective18CollectiveEpilogueINS1A_23Sm100TmaWarpSpecializedILi4ELi2ELi32ELb0ELb0EEEJSG_NS5_IJNSQ_ISE_SB_EES1F_EEEaSH_aSH_NS1A_6fusion15FusionCallbacksIS1E_NS1H_17LinearCombinationIaiaiLNS_15FloatRoundStyleE2EEESG_S1G_JEEENS4_5SM1004TMEM4LOAD26SM100_TMEM_LOAD_16dp32b32xESX_S17_NS4_39AutoVectorizingCopyWithAssumedAlignmentILi128EEENS4_14SM90_TMA_STOREES17_S1S_S1S_EEEvvEEEEvNT_6ParamsE --------------------------
	.section	.nv.constant0._ZN7cutlass13device_kernelINS_4gemm6kernel13GemmUniversalIN4cute5tupleIJiiiiEEENS1_10collective13CollectiveMmaINS1_35MainloopSm100TmaUmmaWarpSpecializedILi2ELi2ELi4ENS5_IJNS4_1CILi1EEESB_SB_EEEEENS5_IJNSA_ILi64EEENSA_ILi256EEESE_EEEaNS5_IJlSB_lEEEaSH_NS4_8TiledMMAINS4_8MMA_AtomIJNS4_15SM100_MMA_S8_SSIaaiLi64ELi256ELNS4_4UMMA5MajorE0ELSM_0ELNSL_8SaturateE0EEEEEENS4_6LayoutISC_NS5_IJNSA_ILi0EEESR_SR_EEEEENS5_IJNS4_10UnderscoreESU_SU_EEEEENS4_13SM90_TMA_LOADENS4_14ComposedLayoutINS4_7SwizzleILi2ELi4ELi3EEENS4_18smem_ptr_flag_bitsILi8EEENSQ_INS5_IJNSA_ILi8EEESE_EEENS5_IJSE_SB_EEEEEEEvNS4_8identityESX_S17_vS18_EENS_8epilogue10collective18CollectiveEpilogueINS1A_23Sm100TmaWarpSpecializedILi4ELi2ELi32ELb0ELb0EEEJSG_NS5_IJNSQ_ISE_SB_EES1F_EEEaSH_aSH_NS1A_6fusion15FusionCallbacksIS1E_NS1H_17LinearCombinationIaiaiLNS_15FloatRoundStyleE2EEESG_S1G_JEEENS4_5SM1004TMEM4LOAD26SM100_TMEM_LOAD_16dp32b32xESX_S17_NS4_39AutoVectorizingCopyWithAssumedAlignmentILi128EEENS4_14SM90_TMA_STOREES17_S1S_S1S_EEEvvEEEEvNT_6ParamsE,"a",@progbits
	.sectionflags	@""
	.align	4
.nv.constant0._ZN7cutlass13device_kernelINS_4gemm6kernel13GemmUniversalIN4cute5tupleIJiiiiEEENS1_10collective13CollectiveMmaINS1_35MainloopSm100TmaUmmaWarpSpecializedILi2ELi2ELi4ENS5_IJNS4_1CILi1EEESB_SB_EEEEENS5_IJNSA_ILi64EEENSA_ILi256EEESE_EEEaNS5_IJlSB_lEEEaSH_NS4_8TiledMMAINS4_8MMA_AtomIJNS4_15SM100_MMA_S8_SSIaaiLi64ELi256ELNS4_4UMMA5MajorE0ELSM_0ELNSL_8SaturateE0EEEEEENS4_6LayoutISC_NS5_IJNSA_ILi0EEESR_SR_EEEEENS5_IJNS4_10UnderscoreESU_SU_EEEEENS4_13SM90_TMA_LOADENS4_14ComposedLayoutINS4_7SwizzleILi2ELi4ELi3EEENS4_18smem_ptr_flag_bitsILi8EEENSQ_INS5_IJNSA_ILi8EEESE_EEENS5_IJSE_SB_EEEEEEEvNS4_8identityESX_S17_vS18_EENS_8epilogue10collective18CollectiveEpilogueINS1A_23Sm100TmaWarpSpecializedILi4ELi2ELi32ELb0ELb0EEEJSG_NS5_IJNSQ_ISE_SB_EES1F_EEEaSH_aSH_NS1A_6fusion15FusionCallbacksIS1E_NS1H_17LinearCombinationIaiaiLNS_15FloatRoundStyleE2EEESG_S1G_JEEENS4_5SM1004TMEM4LOAD26SM100_TMEM_LOAD_16dp32b32xESX_S17_NS4_39AutoVectorizingCopyWithAssumedAlignmentILi128EEENS4_14SM90_TMA_STOREES17_S1S_S1S_EEEvvEEEEvNT_6ParamsE:
	.zero		2944


//--------------------- SYMBOLS --------------------------

	.type		.nv.reservedSmem.offset0,@object
	.size		.nv.reservedSmem.offset0,0x4
	.type		.nv.reservedSmem.cap,@object
	.size		.nv.reservedSmem.cap,0x4
	.type		__assertfail,@function
